//
// Generated by NVIDIA NVVM Compiler
//
// Compiler Build ID: CL-36424714
// Cuda compilation tools, release 13.0, V13.0.88
// Based on NVVM 20.0.0
//

.version 9.0
.target sm_100
.address_size 64

	// .globl	_Z9TspKerneliiPfS_Pi
.global .align 4 .b8 precalc_xorwow_matrix[102400];
.global .align 4 .b8 precalc_xorwow_offset_matrix[102400];
.global .align 4 .b8 mrg32k3aM1[2304];
.global .align 4 .b8 mrg32k3aM2[2304];
.global .align 4 .b8 mrg32k3aM1SubSeq[2016];
.global .align 4 .b8 mrg32k3aM2SubSeq[2016];
.global .align 4 .b8 mrg32k3aM1Seq[2304];
.global .align 4 .b8 mrg32k3aM2Seq[2304];
.const .align 8 .b8 __cr_lgamma_table[72];
// _ZZ9TspKerneliiPfS_PiE12local_length has been demoted

.visible .entry _Z9TspKerneliiPfS_Pi(
	.param .u32 _Z9TspKerneliiPfS_Pi_param_0,
	.param .u32 _Z9TspKerneliiPfS_Pi_param_1,
	.param .u64 .ptr .align 1 _Z9TspKerneliiPfS_Pi_param_2,
	.param .u64 .ptr .align 1 _Z9TspKerneliiPfS_Pi_param_3,
	.param .u64 .ptr .align 1 _Z9TspKerneliiPfS_Pi_param_4
)
{
	.local .align 2 .b8 	__local_depot0[2594];
	.reg .b64 	%SP;
	.reg .b64 	%SPL;
	.reg .pred 	%p<31>;
	.reg .b16 	%rs<70>;
	.reg .b32 	%r<347>;
	.reg .b32 	%f<133>;
	.reg .b64 	%rd<136>;
	// demoted variable
	.shared .align 4 .u32 _ZZ9TspKerneliiPfS_PiE12local_length;
	mov.u64 	%SPL, __local_depot0;
	ld.param.u32 	%r95, [_Z9TspKerneliiPfS_Pi_param_0];
	ld.param.u32 	%r96, [_Z9TspKerneliiPfS_Pi_param_1];
	ld.param.u64 	%rd20, [_Z9TspKerneliiPfS_Pi_param_2];
	ld.param.u64 	%rd21, [_Z9TspKerneliiPfS_Pi_param_3];
	ld.param.u64 	%rd22, [_Z9TspKerneliiPfS_Pi_param_4];
	cvta.to.global.u64 	%rd1, %rd21;
	cvta.to.global.u64 	%rd2, %rd20;
	cvta.to.global.u64 	%rd3, %rd22;
	add.u64 	%rd4, %SPL, 0;
	mov.u32 	%r1, %tid.x;
	mov.u32 	%r97, %ctaid.x;
	mov.u32 	%r98, %ntid.x;
	mad.lo.s32 	%r2, %r97, %r98, %r1;
	mul.wide.s32 	%rd24, %r95, 2;
	add.s64 	%rd25, %rd4, %rd24;
	mov.b16 	%rs6, 0;
	st.local.u16 	[%rd25], %rs6;
	mov.b32 	%r99, 2147483647;
	st.shared.u32 	[_ZZ9TspKerneliiPfS_PiE12local_length], %r99;
	setp.ne.s32 	%p1, %r2, 0;
	@%p1 bra 	$L__BB0_2;
	mov.b32 	%r100, 2147483647;
	st.global.u32 	[%rd3], %r100;
$L__BB0_2:
	bar.sync 	0;
	setp.ge.s32 	%p2, %r2, %r96;
	@%p2 bra 	$L__BB0_42;
	xor.b32  	%r101, %r2, -1429050551;
	mul.lo.s32 	%r102, %r101, 1099087573;
	setp.gt.s32 	%p3, %r2, -1;
	selp.b32 	%r103, -644748465, -1947113066, %p3;
	add.s32 	%r104, %r103, %r102;
	add.s32 	%r328, %r104, 6615241;
	add.s32 	%r329, %r102, 123456789;
	xor.b32  	%r330, %r102, 362436069;
	add.s32 	%r331, %r103, 521288629;
	xor.b32  	%r332, %r103, 88675123;
	add.s32 	%r333, %r102, 5783321;
	setp.lt.s32 	%p4, %r95, 2;
	@%p4 bra 	$L__BB0_28;
	add.s32 	%r9, %r95, -1;
	add.s32 	%r10, %r95, -2;
	and.b32  	%r11, %r9, 15;
	setp.lt.u32 	%p5, %r10, 15;
	mov.b32 	%r305, 1;
	@%p5 bra 	$L__BB0_8;
	and.b32  	%r12, %r9, -16;
	add.s64 	%rd131, %rd4, 16;
	mov.b32 	%r309, 1;
	mov.b32 	%r308, 0;
	mov.b16 	%rs69, 16;
$L__BB0_6:
	.pragma "nounroll";
	add.s16 	%rs8, %rs69, -15;
	st.local.u16 	[%rd131+-14], %rs8;
	add.s16 	%rs9, %rs69, -14;
	st.local.u16 	[%rd131+-12], %rs9;
	add.s16 	%rs10, %rs69, -13;
	st.local.u16 	[%rd131+-10], %rs10;
	add.s16 	%rs11, %rs69, -12;
	st.local.u16 	[%rd131+-8], %rs11;
	add.s16 	%rs12, %rs69, -11;
	st.local.u16 	[%rd131+-6], %rs12;
	add.s16 	%rs13, %rs69, -10;
	st.local.u16 	[%rd131+-4], %rs13;
	add.s16 	%rs14, %rs69, -9;
	st.local.u16 	[%rd131+-2], %rs14;
	add.s16 	%rs15, %rs69, -8;
	st.local.u16 	[%rd131], %rs15;
	add.s16 	%rs16, %rs69, -7;
	st.local.u16 	[%rd131+2], %rs16;
	add.s16 	%rs17, %rs69, -6;
	st.local.u16 	[%rd131+4], %rs17;
	add.s16 	%rs18, %rs69, -5;
	st.local.u16 	[%rd131+6], %rs18;
	add.s16 	%rs19, %rs69, -4;
	st.local.u16 	[%rd131+8], %rs19;
	add.s16 	%rs20, %rs69, -3;
	st.local.u16 	[%rd131+10], %rs20;
	add.s16 	%rs21, %rs69, -2;
	st.local.u16 	[%rd131+12], %rs21;
	add.s16 	%rs22, %rs69, -1;
	st.local.u16 	[%rd131+14], %rs22;
	st.local.u16 	[%rd131+16], %rs69;
	add.s32 	%r28, %r309, 16;
	add.s32 	%r108, %r309, 15;
	add.s32 	%r308, %r308, 16;
	add.s16 	%rs69, %rs69, 16;
	add.s64 	%rd131, %rd131, 32;
	setp.eq.s32 	%p6, %r108, %r12;
	mov.u32 	%r309, %r28;
	@%p6 bra 	$L__BB0_7;
	bra.uni 	$L__BB0_6;
$L__BB0_7:
	add.s32 	%r305, %r308, 1;
$L__BB0_8:
	setp.eq.s32 	%p7, %r11, 0;
	@%p7 bra 	$L__BB0_17;
	and.b32  	%r15, %r9, 7;
	setp.lt.u32 	%p8, %r11, 8;
	@%p8 bra 	$L__BB0_11;
	cvt.u16.u32 	%rs23, %r305;
	mul.wide.u32 	%rd26, %r305, 2;
	add.s64 	%rd27, %rd4, %rd26;
	st.local.u16 	[%rd27], %rs23;
	add.s16 	%rs24, %rs23, 1;
	st.local.u16 	[%rd27+2], %rs24;
	add.s16 	%rs25, %rs23, 2;
	st.local.u16 	[%rd27+4], %rs25;
	add.s16 	%rs26, %rs23, 3;
	st.local.u16 	[%rd27+6], %rs26;
	add.s16 	%rs27, %rs23, 4;
	st.local.u16 	[%rd27+8], %rs27;
	add.s16 	%rs28, %rs23, 5;
	st.local.u16 	[%rd27+10], %rs28;
	add.s16 	%rs29, %rs23, 6;
	st.local.u16 	[%rd27+12], %rs29;
	add.s16 	%rs30, %rs23, 7;
	st.local.u16 	[%rd27+14], %rs30;
	add.s32 	%r305, %r305, 8;
$L__BB0_11:
	setp.eq.s32 	%p9, %r15, 0;
	@%p9 bra 	$L__BB0_17;
	and.b32  	%r18, %r9, 3;
	setp.lt.u32 	%p10, %r15, 4;
	@%p10 bra 	$L__BB0_14;
	cvt.u16.u32 	%rs31, %r305;
	mul.wide.u32 	%rd28, %r305, 2;
	add.s64 	%rd29, %rd4, %rd28;
	st.local.u16 	[%rd29], %rs31;
	add.s16 	%rs32, %rs31, 1;
	st.local.u16 	[%rd29+2], %rs32;
	add.s16 	%rs33, %rs31, 2;
	st.local.u16 	[%rd29+4], %rs33;
	add.s16 	%rs34, %rs31, 3;
	st.local.u16 	[%rd29+6], %rs34;
	add.s32 	%r305, %r305, 4;
$L__BB0_14:
	setp.eq.s32 	%p11, %r18, 0;
	@%p11 bra 	$L__BB0_17;
	mul.wide.u32 	%rd30, %r305, 2;
	add.s64 	%rd130, %rd4, %rd30;
	cvt.u16.u32 	%rs68, %r305;
	neg.s32 	%r307, %r18;
$L__BB0_16:
	.pragma "nounroll";
	st.local.u16 	[%rd130], %rs68;
	add.s64 	%rd130, %rd130, 2;
	add.s16 	%rs68, %rs68, 1;
	add.s32 	%r307, %r307, 1;
	setp.ne.s32 	%p12, %r307, 0;
	@%p12 bra 	$L__BB0_16;
$L__BB0_17:
	and.b32  	%r24, %r9, 7;
	setp.lt.u32 	%p13, %r10, 7;
	mov.b32 	%r317, 1;
	@%p13 bra 	$L__BB0_20;
	and.b32  	%r25, %r9, -8;
	mov.b32 	%r327, 1;
$L__BB0_19:
	.pragma "nounroll";
	shr.u32 	%r111, %r329, 2;
	xor.b32  	%r112, %r111, %r329;
	shl.b32 	%r113, %r333, 4;
	shl.b32 	%r114, %r112, 1;
	xor.b32  	%r115, %r113, %r114;
	xor.b32  	%r116, %r115, %r333;
	xor.b32  	%r117, %r116, %r112;
	add.s32 	%r118, %r328, %r117;
	add.s32 	%r119, %r118, 362437;
	rem.u32 	%r120, %r119, %r9;
	mul.wide.u32 	%rd31, %r327, 2;
	add.s64 	%rd32, %rd4, %rd31;
	ld.local.u16 	%rs35, [%rd32];
	mul.wide.u32 	%rd33, %r120, 2;
	add.s64 	%rd34, %rd4, %rd33;
	ld.local.u16 	%rs36, [%rd34+2];
	st.local.u16 	[%rd32], %rs36;
	st.local.u16 	[%rd34+2], %rs35;
	shr.u32 	%r121, %r330, 2;
	xor.b32  	%r122, %r121, %r330;
	shl.b32 	%r123, %r117, 4;
	shl.b32 	%r124, %r122, 1;
	xor.b32  	%r125, %r123, %r124;
	xor.b32  	%r126, %r125, %r117;
	xor.b32  	%r127, %r126, %r122;
	add.s32 	%r128, %r328, %r127;
	add.s32 	%r129, %r128, 724874;
	rem.u32 	%r130, %r129, %r9;
	ld.local.u16 	%rs37, [%rd32+2];
	mul.wide.u32 	%rd35, %r130, 2;
	add.s64 	%rd36, %rd4, %rd35;
	ld.local.u16 	%rs38, [%rd36+2];
	st.local.u16 	[%rd32+2], %rs38;
	st.local.u16 	[%rd36+2], %rs37;
	shr.u32 	%r131, %r331, 2;
	xor.b32  	%r132, %r131, %r331;
	shl.b32 	%r133, %r127, 4;
	shl.b32 	%r134, %r132, 1;
	xor.b32  	%r135, %r133, %r134;
	xor.b32  	%r136, %r135, %r127;
	xor.b32  	%r137, %r136, %r132;
	add.s32 	%r138, %r328, %r137;
	add.s32 	%r139, %r138, 1087311;
	rem.u32 	%r140, %r139, %r9;
	ld.local.u16 	%rs39, [%rd32+4];
	mul.wide.u32 	%rd37, %r140, 2;
	add.s64 	%rd38, %rd4, %rd37;
	ld.local.u16 	%rs40, [%rd38+2];
	st.local.u16 	[%rd32+4], %rs40;
	st.local.u16 	[%rd38+2], %rs39;
	shr.u32 	%r141, %r332, 2;
	xor.b32  	%r142, %r141, %r332;
	shl.b32 	%r143, %r137, 4;
	shl.b32 	%r144, %r142, 1;
	xor.b32  	%r145, %r143, %r144;
	xor.b32  	%r146, %r145, %r137;
	xor.b32  	%r329, %r146, %r142;
	add.s32 	%r147, %r328, %r329;
	add.s32 	%r148, %r147, 1449748;
	rem.u32 	%r149, %r148, %r9;
	ld.local.u16 	%rs41, [%rd32+6];
	mul.wide.u32 	%rd39, %r149, 2;
	add.s64 	%rd40, %rd4, %rd39;
	ld.local.u16 	%rs42, [%rd40+2];
	st.local.u16 	[%rd32+6], %rs42;
	st.local.u16 	[%rd40+2], %rs41;
	shr.u32 	%r150, %r333, 2;
	xor.b32  	%r151, %r150, %r333;
	shl.b32 	%r152, %r329, 4;
	shl.b32 	%r153, %r151, 1;
	xor.b32  	%r154, %r152, %r153;
	xor.b32  	%r155, %r154, %r329;
	xor.b32  	%r330, %r155, %r151;
	add.s32 	%r156, %r328, %r330;
	add.s32 	%r157, %r156, 1812185;
	rem.u32 	%r158, %r157, %r9;
	ld.local.u16 	%rs43, [%rd32+8];
	mul.wide.u32 	%rd41, %r158, 2;
	add.s64 	%rd42, %rd4, %rd41;
	ld.local.u16 	%rs44, [%rd42+2];
	st.local.u16 	[%rd32+8], %rs44;
	st.local.u16 	[%rd42+2], %rs43;
	shr.u32 	%r159, %r117, 2;
	xor.b32  	%r160, %r159, %r117;
	shl.b32 	%r161, %r330, 4;
	shl.b32 	%r162, %r160, 1;
	xor.b32  	%r163, %r161, %r162;
	xor.b32  	%r164, %r163, %r330;
	xor.b32  	%r331, %r164, %r160;
	add.s32 	%r165, %r328, %r331;
	add.s32 	%r166, %r165, 2174622;
	rem.u32 	%r167, %r166, %r9;
	ld.local.u16 	%rs45, [%rd32+10];
	mul.wide.u32 	%rd43, %r167, 2;
	add.s64 	%rd44, %rd4, %rd43;
	ld.local.u16 	%rs46, [%rd44+2];
	st.local.u16 	[%rd32+10], %rs46;
	st.local.u16 	[%rd44+2], %rs45;
	shr.u32 	%r168, %r127, 2;
	xor.b32  	%r169, %r168, %r127;
	shl.b32 	%r170, %r331, 4;
	shl.b32 	%r171, %r169, 1;
	xor.b32  	%r172, %r170, %r171;
	xor.b32  	%r173, %r172, %r331;
	xor.b32  	%r332, %r173, %r169;
	add.s32 	%r174, %r328, %r332;
	add.s32 	%r175, %r174, 2537059;
	rem.u32 	%r176, %r175, %r9;
	ld.local.u16 	%rs47, [%rd32+12];
	mul.wide.u32 	%rd45, %r176, 2;
	add.s64 	%rd46, %rd4, %rd45;
	ld.local.u16 	%rs48, [%rd46+2];
	st.local.u16 	[%rd32+12], %rs48;
	st.local.u16 	[%rd46+2], %rs47;
	shr.u32 	%r177, %r137, 2;
	xor.b32  	%r178, %r177, %r137;
	shl.b32 	%r179, %r332, 4;
	shl.b32 	%r180, %r178, 1;
	xor.b32  	%r181, %r179, %r180;
	xor.b32  	%r182, %r181, %r332;
	xor.b32  	%r333, %r182, %r178;
	add.s32 	%r328, %r328, 2899496;
	add.s32 	%r183, %r333, %r328;
	rem.u32 	%r184, %r183, %r9;
	ld.local.u16 	%rs49, [%rd32+14];
	mul.wide.u32 	%rd47, %r184, 2;
	add.s64 	%rd48, %rd4, %rd47;
	ld.local.u16 	%rs50, [%rd48+2];
	st.local.u16 	[%rd32+14], %rs50;
	st.local.u16 	[%rd48+2], %rs49;
	add.s32 	%r317, %r327, 8;
	add.s32 	%r185, %r327, 7;
	setp.eq.s32 	%p14, %r185, %r25;
	mov.u32 	%r327, %r317;
	@%p14 bra 	$L__BB0_20;
	bra.uni 	$L__BB0_19;
$L__BB0_20:
	setp.eq.s32 	%p15, %r24, 0;
	@%p15 bra 	$L__BB0_28;
	and.b32  	%r37, %r9, 3;
	setp.lt.u32 	%p16, %r24, 4;
	@%p16 bra 	$L__BB0_23;
	shr.u32 	%r186, %r329, 2;
	xor.b32  	%r187, %r186, %r329;
	shl.b32 	%r188, %r333, 4;
	shl.b32 	%r189, %r187, 1;
	xor.b32  	%r190, %r188, %r189;
	xor.b32  	%r191, %r190, %r333;
	xor.b32  	%r38, %r191, %r187;
	add.s32 	%r192, %r328, %r38;
	add.s32 	%r193, %r192, 362437;
	rem.u32 	%r194, %r193, %r9;
	mul.wide.u32 	%rd49, %r317, 2;
	add.s64 	%rd50, %rd4, %rd49;
	ld.local.u16 	%rs51, [%rd50];
	mul.wide.u32 	%rd51, %r194, 2;
	add.s64 	%rd52, %rd4, %rd51;
	ld.local.u16 	%rs52, [%rd52+2];
	st.local.u16 	[%rd50], %rs52;
	st.local.u16 	[%rd52+2], %rs51;
	shr.u32 	%r195, %r330, 2;
	xor.b32  	%r196, %r195, %r330;
	shl.b32 	%r197, %r38, 4;
	shl.b32 	%r198, %r196, 1;
	xor.b32  	%r199, %r197, %r198;
	xor.b32  	%r200, %r199, %r38;
	xor.b32  	%r39, %r200, %r196;
	add.s32 	%r201, %r328, %r39;
	add.s32 	%r202, %r201, 724874;
	rem.u32 	%r203, %r202, %r9;
	ld.local.u16 	%rs53, [%rd50+2];
	mul.wide.u32 	%rd53, %r203, 2;
	add.s64 	%rd54, %rd4, %rd53;
	ld.local.u16 	%rs54, [%rd54+2];
	st.local.u16 	[%rd50+2], %rs54;
	st.local.u16 	[%rd54+2], %rs53;
	shr.u32 	%r204, %r331, 2;
	xor.b32  	%r205, %r204, %r331;
	shl.b32 	%r206, %r39, 4;
	shl.b32 	%r207, %r205, 1;
	xor.b32  	%r208, %r206, %r207;
	xor.b32  	%r209, %r208, %r39;
	xor.b32  	%r210, %r209, %r205;
	add.s32 	%r211, %r328, %r210;
	add.s32 	%r212, %r211, 1087311;
	rem.u32 	%r213, %r212, %r9;
	ld.local.u16 	%rs55, [%rd50+4];
	mul.wide.u32 	%rd55, %r213, 2;
	add.s64 	%rd56, %rd4, %rd55;
	ld.local.u16 	%rs56, [%rd56+2];
	st.local.u16 	[%rd50+4], %rs56;
	st.local.u16 	[%rd56+2], %rs55;
	shr.u32 	%r214, %r332, 2;
	xor.b32  	%r215, %r214, %r332;
	shl.b32 	%r216, %r210, 4;
	shl.b32 	%r217, %r215, 1;
	xor.b32  	%r218, %r216, %r217;
	xor.b32  	%r219, %r218, %r210;
	xor.b32  	%r40, %r219, %r215;
	add.s32 	%r328, %r328, 1449748;
	add.s32 	%r220, %r40, %r328;
	rem.u32 	%r221, %r220, %r9;
	ld.local.u16 	%rs57, [%rd50+6];
	mul.wide.u32 	%rd57, %r221, 2;
	add.s64 	%rd58, %rd4, %rd57;
	ld.local.u16 	%rs58, [%rd58+2];
	st.local.u16 	[%rd50+6], %rs58;
	st.local.u16 	[%rd58+2], %rs57;
	add.s32 	%r317, %r317, 4;
	mov.u32 	%r329, %r333;
	mov.u32 	%r330, %r38;
	mov.u32 	%r331, %r39;
	mov.u32 	%r333, %r40;
$L__BB0_23:
	setp.eq.s32 	%p17, %r37, 0;
	@%p17 bra 	$L__BB0_28;
	setp.eq.s32 	%p18, %r37, 1;
	@%p18 bra 	$L__BB0_26;
	shr.u32 	%r222, %r329, 2;
	xor.b32  	%r223, %r222, %r329;
	shl.b32 	%r224, %r333, 4;
	shl.b32 	%r225, %r223, 1;
	xor.b32  	%r226, %r224, %r225;
	xor.b32  	%r227, %r226, %r333;
	xor.b32  	%r228, %r227, %r223;
	add.s32 	%r229, %r328, %r228;
	add.s32 	%r230, %r229, 362437;
	rem.u32 	%r231, %r230, %r9;
	mul.wide.u32 	%rd59, %r317, 2;
	add.s64 	%rd60, %rd4, %rd59;
	ld.local.u16 	%rs59, [%rd60];
	mul.wide.u32 	%rd61, %r231, 2;
	add.s64 	%rd62, %rd4, %rd61;
	ld.local.u16 	%rs60, [%rd62+2];
	st.local.u16 	[%rd60], %rs60;
	st.local.u16 	[%rd62+2], %rs59;
	shr.u32 	%r232, %r330, 2;
	xor.b32  	%r233, %r232, %r330;
	shl.b32 	%r234, %r228, 4;
	shl.b32 	%r235, %r233, 1;
	xor.b32  	%r236, %r234, %r235;
	xor.b32  	%r237, %r236, %r228;
	xor.b32  	%r333, %r237, %r233;
	add.s32 	%r328, %r328, 724874;
	add.s32 	%r238, %r333, %r328;
	rem.u32 	%r239, %r238, %r9;
	ld.local.u16 	%rs61, [%rd60+2];
	mul.wide.u32 	%rd63, %r239, 2;
	add.s64 	%rd64, %rd4, %rd63;
	ld.local.u16 	%rs62, [%rd64+2];
	st.local.u16 	[%rd60+2], %rs62;
	st.local.u16 	[%rd64+2], %rs61;
	add.s32 	%r317, %r317, 2;
	mov.u32 	%r329, %r331;
$L__BB0_26:
	and.b32  	%r240, %r9, 1;
	setp.eq.b32 	%p19, %r240, 1;
	not.pred 	%p20, %p19;
	@%p20 bra 	$L__BB0_28;
	shr.u32 	%r241, %r329, 2;
	xor.b32  	%r242, %r241, %r329;
	shl.b32 	%r243, %r333, 4;
	shl.b32 	%r244, %r242, 1;
	xor.b32  	%r245, %r243, %r244;
	xor.b32  	%r246, %r245, %r333;
	xor.b32  	%r247, %r246, %r242;
	add.s32 	%r248, %r328, %r247;
	add.s32 	%r249, %r248, 362437;
	rem.u32 	%r250, %r249, %r9;
	mul.wide.u32 	%rd65, %r317, 2;
	add.s64 	%rd66, %rd4, %rd65;
	ld.local.u16 	%rs63, [%rd66];
	mul.wide.u32 	%rd67, %r250, 2;
	add.s64 	%rd68, %rd4, %rd67;
	ld.local.u16 	%rs64, [%rd68+2];
	st.local.u16 	[%rd66], %rs64;
	st.local.u16 	[%rd68+2], %rs63;
$L__BB0_28:
	setp.lt.s32 	%p21, %r95, 1;
	mov.b32 	%r346, 0;
	@%p21 bra 	$L__BB0_41;
	and.b32  	%r56, %r95, 7;
	setp.lt.u32 	%p22, %r95, 8;
	mov.b32 	%r342, 1;
	mov.b32 	%r346, 0;
	mov.b64 	%rd134, 0;
	@%p22 bra 	$L__BB0_33;
	ld.global.f32 	%f132, [%rd2];
	ld.global.f32 	%f131, [%rd1];
	and.b32  	%r256, %r95, 2147483640;
	neg.s32 	%r335, %r256;
	add.s64 	%rd132, %rd4, 8;
	mov.b32 	%r334, 0;
	mov.u32 	%r346, %r334;
$L__BB0_31:
	.pragma "nounroll";
	ld.local.u16 	%r257, [%rd132+-6];
	mul.wide.u32 	%rd70, %r257, 4;
	add.s64 	%rd71, %rd2, %rd70;
	ld.global.f32 	%f7, [%rd71];
	sub.f32 	%f8, %f7, %f132;
	add.s64 	%rd72, %rd1, %rd70;
	ld.global.f32 	%f9, [%rd72];
	sub.f32 	%f10, %f9, %f131;
	mul.f32 	%f11, %f10, %f10;
	fma.rn.f32 	%f12, %f8, %f8, %f11;
	sqrt.rn.f32 	%f13, %f12;
	add.f32 	%f14, %f13, 0f3F000000;
	cvt.rzi.s32.f32 	%r258, %f14;
	add.s32 	%r259, %r258, %r346;
	ld.local.u16 	%r260, [%rd132+-4];
	mul.wide.u32 	%rd73, %r260, 4;
	add.s64 	%rd74, %rd2, %rd73;
	ld.global.f32 	%f15, [%rd74];
	sub.f32 	%f16, %f15, %f7;
	add.s64 	%rd75, %rd1, %rd73;
	ld.global.f32 	%f17, [%rd75];
	sub.f32 	%f18, %f17, %f9;
	mul.f32 	%f19, %f18, %f18;
	fma.rn.f32 	%f20, %f16, %f16, %f19;
	sqrt.rn.f32 	%f21, %f20;
	add.f32 	%f22, %f21, 0f3F000000;
	cvt.rzi.s32.f32 	%r261, %f22;
	add.s32 	%r262, %r261, %r259;
	ld.local.u16 	%r263, [%rd132+-2];
	mul.wide.u32 	%rd76, %r263, 4;
	add.s64 	%rd77, %rd2, %rd76;
	ld.global.f32 	%f23, [%rd77];
	sub.f32 	%f24, %f23, %f15;
	add.s64 	%rd78, %rd1, %rd76;
	ld.global.f32 	%f25, [%rd78];
	sub.f32 	%f26, %f25, %f17;
	mul.f32 	%f27, %f26, %f26;
	fma.rn.f32 	%f28, %f24, %f24, %f27;
	sqrt.rn.f32 	%f29, %f28;
	add.f32 	%f30, %f29, 0f3F000000;
	cvt.rzi.s32.f32 	%r264, %f30;
	add.s32 	%r265, %r264, %r262;
	ld.local.u16 	%r266, [%rd132];
	mul.wide.u32 	%rd79, %r266, 4;
	add.s64 	%rd80, %rd2, %rd79;
	ld.global.f32 	%f31, [%rd80];
	sub.f32 	%f32, %f31, %f23;
	add.s64 	%rd81, %rd1, %rd79;
	ld.global.f32 	%f33, [%rd81];
	sub.f32 	%f34, %f33, %f25;
	mul.f32 	%f35, %f34, %f34;
	fma.rn.f32 	%f36, %f32, %f32, %f35;
	sqrt.rn.f32 	%f37, %f36;
	add.f32 	%f38, %f37, 0f3F000000;
	cvt.rzi.s32.f32 	%r267, %f38;
	add.s32 	%r268, %r267, %r265;
	ld.local.u16 	%r269, [%rd132+2];
	mul.wide.u32 	%rd82, %r269, 4;
	add.s64 	%rd83, %rd2, %rd82;
	ld.global.f32 	%f39, [%rd83];
	sub.f32 	%f40, %f39, %f31;
	add.s64 	%rd84, %rd1, %rd82;
	ld.global.f32 	%f41, [%rd84];
	sub.f32 	%f42, %f41, %f33;
	mul.f32 	%f43, %f42, %f42;
	fma.rn.f32 	%f44, %f40, %f40, %f43;
	sqrt.rn.f32 	%f45, %f44;
	add.f32 	%f46, %f45, 0f3F000000;
	cvt.rzi.s32.f32 	%r270, %f46;
	add.s32 	%r271, %r270, %r268;
	ld.local.u16 	%r272, [%rd132+4];
	mul.wide.u32 	%rd85, %r272, 4;
	add.s64 	%rd86, %rd2, %rd85;
	ld.global.f32 	%f47, [%rd86];
	sub.f32 	%f48, %f47, %f39;
	add.s64 	%rd87, %rd1, %rd85;
	ld.global.f32 	%f49, [%rd87];
	sub.f32 	%f50, %f49, %f41;
	mul.f32 	%f51, %f50, %f50;
	fma.rn.f32 	%f52, %f48, %f48, %f51;
	sqrt.rn.f32 	%f53, %f52;
	add.f32 	%f54, %f53, 0f3F000000;
	cvt.rzi.s32.f32 	%r273, %f54;
	add.s32 	%r274, %r273, %r271;
	ld.local.u16 	%r275, [%rd132+6];
	mul.wide.u32 	%rd88, %r275, 4;
	add.s64 	%rd89, %rd2, %rd88;
	ld.global.f32 	%f55, [%rd89];
	sub.f32 	%f56, %f55, %f47;
	add.s64 	%rd90, %rd1, %rd88;
	ld.global.f32 	%f57, [%rd90];
	sub.f32 	%f58, %f57, %f49;
	mul.f32 	%f59, %f58, %f58;
	fma.rn.f32 	%f60, %f56, %f56, %f59;
	sqrt.rn.f32 	%f61, %f60;
	add.f32 	%f62, %f61, 0f3F000000;
	cvt.rzi.s32.f32 	%r276, %f62;
	add.s32 	%r277, %r276, %r274;
	ld.local.u16 	%rs65, [%rd132+8];
	cvt.u64.u16 	%rd134, %rs65;
	cvt.u32.u16 	%r278, %rs65;
	mul.wide.u32 	%rd91, %r278, 4;
	add.s64 	%rd92, %rd2, %rd91;
	ld.global.f32 	%f132, [%rd92];
	sub.f32 	%f63, %f132, %f55;
	add.s64 	%rd93, %rd1, %rd91;
	ld.global.f32 	%f131, [%rd93];
	sub.f32 	%f64, %f131, %f57;
	mul.f32 	%f65, %f64, %f64;
	fma.rn.f32 	%f66, %f63, %f63, %f65;
	sqrt.rn.f32 	%f67, %f66;
	add.f32 	%f68, %f67, 0f3F000000;
	cvt.rzi.s32.f32 	%r279, %f68;
	add.s32 	%r346, %r279, %r277;
	add.s32 	%r335, %r335, 8;
	add.s32 	%r334, %r334, 8;
	add.s64 	%rd132, %rd132, 16;
	setp.ne.s32 	%p23, %r335, 0;
	@%p23 bra 	$L__BB0_31;
	add.s32 	%r342, %r334, 1;
$L__BB0_33:
	setp.eq.s32 	%p24, %r56, 0;
	@%p24 bra 	$L__BB0_41;
	and.b32  	%r82, %r95, 3;
	setp.lt.u32 	%p25, %r56, 4;
	@%p25 bra 	$L__BB0_36;
	mul.wide.u32 	%rd94, %r342, 2;
	add.s64 	%rd95, %rd4, %rd94;
	ld.local.u16 	%r281, [%rd95];
	mul.wide.u32 	%rd96, %r281, 4;
	add.s64 	%rd97, %rd2, %rd96;
	ld.global.f32 	%f69, [%rd97];
	shl.b64 	%rd98, %rd134, 2;
	add.s64 	%rd99, %rd2, %rd98;
	ld.global.f32 	%f70, [%rd99];
	sub.f32 	%f71, %f69, %f70;
	add.s64 	%rd100, %rd1, %rd96;
	ld.global.f32 	%f72, [%rd100];
	add.s64 	%rd101, %rd1, %rd98;
	ld.global.f32 	%f73, [%rd101];
	sub.f32 	%f74, %f72, %f73;
	mul.f32 	%f75, %f74, %f74;
	fma.rn.f32 	%f76, %f71, %f71, %f75;
	sqrt.rn.f32 	%f77, %f76;
	add.f32 	%f78, %f77, 0f3F000000;
	cvt.rzi.s32.f32 	%r282, %f78;
	add.s32 	%r283, %r282, %r346;
	ld.local.u16 	%r284, [%rd95+2];
	mul.wide.u32 	%rd102, %r284, 4;
	add.s64 	%rd103, %rd2, %rd102;
	ld.global.f32 	%f79, [%rd103];
	sub.f32 	%f80, %f79, %f69;
	add.s64 	%rd104, %rd1, %rd102;
	ld.global.f32 	%f81, [%rd104];
	sub.f32 	%f82, %f81, %f72;
	mul.f32 	%f83, %f82, %f82;
	fma.rn.f32 	%f84, %f80, %f80, %f83;
	sqrt.rn.f32 	%f85, %f84;
	add.f32 	%f86, %f85, 0f3F000000;
	cvt.rzi.s32.f32 	%r285, %f86;
	add.s32 	%r286, %r285, %r283;
	ld.local.u16 	%r287, [%rd95+4];
	mul.wide.u32 	%rd105, %r287, 4;
	add.s64 	%rd106, %rd2, %rd105;
	ld.global.f32 	%f87, [%rd106];
	sub.f32 	%f88, %f87, %f79;
	add.s64 	%rd107, %rd1, %rd105;
	ld.global.f32 	%f89, [%rd107];
	sub.f32 	%f90, %f89, %f81;
	mul.f32 	%f91, %f90, %f90;
	fma.rn.f32 	%f92, %f88, %f88, %f91;
	sqrt.rn.f32 	%f93, %f92;
	add.f32 	%f94, %f93, 0f3F000000;
	cvt.rzi.s32.f32 	%r288, %f94;
	add.s32 	%r289, %r288, %r286;
	ld.local.u16 	%rs66, [%rd95+6];
	cvt.u64.u16 	%rd134, %rs66;
	cvt.u32.u16 	%r290, %rs66;
	mul.wide.u32 	%rd108, %r290, 4;
	add.s64 	%rd109, %rd2, %rd108;
	ld.global.f32 	%f95, [%rd109];
	sub.f32 	%f96, %f95, %f87;
	add.s64 	%rd110, %rd1, %rd108;
	ld.global.f32 	%f97, [%rd110];
	sub.f32 	%f98, %f97, %f89;
	mul.f32 	%f99, %f98, %f98;
	fma.rn.f32 	%f100, %f96, %f96, %f99;
	sqrt.rn.f32 	%f101, %f100;
	add.f32 	%f102, %f101, 0f3F000000;
	cvt.rzi.s32.f32 	%r291, %f102;
	add.s32 	%r346, %r291, %r289;
	add.s32 	%r342, %r342, 4;
$L__BB0_36:
	setp.eq.s32 	%p26, %r82, 0;
	@%p26 bra 	$L__BB0_41;
	setp.eq.s32 	%p27, %r82, 1;
	@%p27 bra 	$L__BB0_39;
	mul.wide.u32 	%rd111, %r342, 2;
	add.s64 	%rd112, %rd4, %rd111;
	ld.local.u16 	%r293, [%rd112];
	mul.wide.u32 	%rd113, %r293, 4;
	add.s64 	%rd114, %rd2, %rd113;
	ld.global.f32 	%f103, [%rd114];
	shl.b64 	%rd115, %rd134, 2;
	add.s64 	%rd116, %rd2, %rd115;
	ld.global.f32 	%f104, [%rd116];
	sub.f32 	%f105, %f103, %f104;
	add.s64 	%rd117, %rd1, %rd113;
	ld.global.f32 	%f106, [%rd117];
	add.s64 	%rd118, %rd1, %rd115;
	ld.global.f32 	%f107, [%rd118];
	sub.f32 	%f108, %f106, %f107;
	mul.f32 	%f109, %f108, %f108;
	fma.rn.f32 	%f110, %f105, %f105, %f109;
	sqrt.rn.f32 	%f111, %f110;
	add.f32 	%f112, %f111, 0f3F000000;
	cvt.rzi.s32.f32 	%r294, %f112;
	add.s32 	%r295, %r294, %r346;
	ld.local.u16 	%rs67, [%rd112+2];
	cvt.u64.u16 	%rd134, %rs67;
	cvt.u32.u16 	%r296, %rs67;
	mul.wide.u32 	%rd119, %r296, 4;
	add.s64 	%rd120, %rd2, %rd119;
	ld.global.f32 	%f113, [%rd120];
	sub.f32 	%f114, %f113, %f103;
	add.s64 	%rd121, %rd1, %rd119;
	ld.global.f32 	%f115, [%rd121];
	sub.f32 	%f116, %f115, %f106;
	mul.f32 	%f117, %f116, %f116;
	fma.rn.f32 	%f118, %f114, %f114, %f117;
	sqrt.rn.f32 	%f119, %f118;
	add.f32 	%f120, %f119, 0f3F000000;
	cvt.rzi.s32.f32 	%r297, %f120;
	add.s32 	%r346, %r297, %r295;
	add.s32 	%r342, %r342, 2;
$L__BB0_39:
	and.b32  	%r298, %r95, 1;
	setp.eq.b32 	%p28, %r298, 1;
	not.pred 	%p29, %p28;
	@%p29 bra 	$L__BB0_41;
	mul.wide.u32 	%rd122, %r342, 2;
	add.s64 	%rd123, %rd4, %rd122;
	ld.local.u16 	%r299, [%rd123];
	mul.wide.u32 	%rd124, %r299, 4;
	add.s64 	%rd125, %rd2, %rd124;
	ld.global.f32 	%f121, [%rd125];
	shl.b64 	%rd126, %rd134, 2;
	add.s64 	%rd127, %rd2, %rd126;
	ld.global.f32 	%f122, [%rd127];
	sub.f32 	%f123, %f121, %f122;
	add.s64 	%rd128, %rd1, %rd124;
	ld.global.f32 	%f124, [%rd128];
	add.s64 	%rd129, %rd1, %rd126;
	ld.global.f32 	%f125, [%rd129];
	sub.f32 	%f126, %f124, %f125;
	mul.f32 	%f127, %f126, %f126;
	fma.rn.f32 	%f128, %f123, %f123, %f127;
	sqrt.rn.f32 	%f129, %f128;
	add.f32 	%f130, %f129, 0f3F000000;
	cvt.rzi.s32.f32 	%r300, %f130;
	add.s32 	%r346, %r300, %r346;
$L__BB0_41:
	atom.shared.min.s32 	%r301, [_ZZ9TspKerneliiPfS_PiE12local_length], %r346;
$L__BB0_42:
	bar.sync 	0;
	setp.ne.s32 	%p30, %r1, 0;
	@%p30 bra 	$L__BB0_44;
	ld.shared.u32 	%r302, [_ZZ9TspKerneliiPfS_PiE12local_length];
	atom.global.min.s32 	%r303, [%rd3], %r302;
$L__BB0_44:
	ret;

}


// ===== COMPILED SASS (sm_100) =====

	.target	sm_100

	.elftype	@"ET_EXEC"


//--------------------- .note.nv.tkinfo           --------------------------
	.section	.note.nv.tkinfo,"",@"SHT_NOTE"
	.sectionflags	@"SHF_NOTE_NV_TKINFO"
	.tkinfo
        /*0018*/ 	.word	0x00000002
        /*0030*/ 	.string	""
        /*0030*/ 	.string	"ptxas"
        /*0030*/ 	.string	"Cuda compilation tools, release 13.0, V13.0.88"
        /*0030*/ 	.string	"Build cuda_13.0.r13.0/compiler.36424714_0"
        /*0030*/ 	.string	"-arch sm_100 -m 64 "



//--------------------- .note.nv.cuinfo           --------------------------
	.section	.note.nv.cuinfo,"",@"SHT_NOTE"
	.sectionflags	@"SHF_NOTE_NV_CUINFO"
        /*0018*/ 	.short	0x0002
        /*001a*/ 	.short	0x0064
        /*001c*/ 	.short	0x0082
	.zero		2


//--------------------- .nv.info                  --------------------------
	.section	.nv.info,"",@"SHT_CUDA_INFO"
	.align	4


	//----- nvinfo : EIATTR_REGCOUNT
	.align		4
        /*0000*/ 	.byte	0x04, 0x2f
        /*0002*/ 	.short	(.L_10 - .L_9)
	.align		4
.L_9:
        /*0004*/ 	.word	index@(_Z9TspKerneliiPfS_Pi)
        /*0008*/ 	.word	0x0000001d


	//----- nvinfo : EIATTR_FRAME_SIZE
	.align		4
.L_10:
        /*000c*/ 	.byte	0x04, 0x11
        /*000e*/ 	.short	(.L_12 - .L_11)
	.align		4
.L_11:
        /*0010*/ 	.word	index@($__internal_0_$__cuda_sm20_sqrt_rn_f32_slowpath)
        /*0014*/ 	.word	0x00000a28


	//----- nvinfo : EIATTR_FRAME_SIZE
	.align		4
.L_12:
        /*0018*/ 	.byte	0x04, 0x11
        /*001a*/ 	.short	(.L_14 - .L_13)
	.align		4
.L_13:
        /*001c*/ 	.word	index@(_Z9TspKerneliiPfS_Pi)
        /*0020*/ 	.word	0x00000a28


	//----- nvinfo : EIATTR_MIN_STACK_SIZE
	.align		4
.L_14:
        /*0024*/ 	.byte	0x04, 0x12
        /*0026*/ 	.short	(.L_16 - .L_15)
	.align		4
.L_15:
        /*0028*/ 	.word	index@(_Z9TspKerneliiPfS_Pi)
        /*002c*/ 	.word	0x00000a28
.L_16:


//--------------------- .nv.compat                --------------------------
	.section	.nv.compat,"",@"SHT_CUDA_COMPAT_INFO"
	.align	4
        /*0000*/ 	.byte	0x02, 0x09, 0x00, 0x00, 0x02, 0x02, 0x01, 0x00, 0x02, 0x05, 0x05, 0x00, 0x03, 0x07, 0x01, 0x01
        /*0010*/ 	.byte	0x02, 0x03, 0x00, 0x00, 0x02, 0x06, 0x01, 0x00, 0x04, 0x0b, 0x08, 0x00, 0x01, 0x00, 0x00, 0x00
        /*0020*/ 	.byte	0x00, 0x00, 0x00, 0x00


//--------------------- .nv.info._Z9TspKerneliiPfS_Pi --------------------------
	.section	.nv.info._Z9TspKerneliiPfS_Pi,"",@"SHT_CUDA_INFO"
	.sectionflags	@""
	.align	4


	//----- nvinfo : EIATTR_CUDA_API_VERSION
	.align		4
        /*0000*/ 	.byte	0x04, 0x37
        /*0002*/ 	.short	(.L_18 - .L_17)
.L_17:
        /*0004*/ 	.word	0x00000082


	//----- nvinfo : EIATTR_KPARAM_INFO
	.align		4
.L_18:
        /*0008*/ 	.byte	0x04, 0x17
        /*000a*/ 	.short	(.L_20 - .L_19)
.L_19:
        /*000c*/ 	.word	0x00000000
        /*0010*/ 	.short	0x0004
        /*0012*/ 	.short	0x0018
        /*0014*/ 	.byte	0x00, 0xf5, 0x21, 0x00


	//----- nvinfo : EIATTR_KPARAM_INFO
	.align		4
.L_20:
        /*0018*/ 	.byte	0x04, 0x17
        /*001a*/ 	.short	(.L_22 - .L_21)
.L_21:
        /*001c*/ 	.word	0x00000000
        /*0020*/ 	.short	0x0003
        /*0022*/ 	.short	0x0010
        /*0024*/ 	.byte	0x00, 0xf5, 0x21, 0x00


	//----- nvinfo : EIATTR_KPARAM_INFO
	.align		4
.L_22:
        /*0028*/ 	.byte	0x04, 0x17
        /*002a*/ 	.short	(.L_24 - .L_23)
.L_23:
        /*002c*/ 	.word	0x00000000
        /*0030*/ 	.short	0x0002
        /*0032*/ 	.short	0x0008
        /*0034*/ 	.byte	0x00, 0xf5, 0x21, 0x00


	//----- nvinfo : EIATTR_KPARAM_INFO
	.align		4
.L_24:
        /*0038*/ 	.byte	0x04, 0x17
        /*003a*/ 	.short	(.L_26 - .L_25)
.L_25:
        /*003c*/ 	.word	0x00000000
        /*0040*/ 	.short	0x0001
        /*0042*/ 	.short	0x0004
        /*0044*/ 	.byte	0x00, 0xf0, 0x11, 0x00


	//----- nvinfo : EIATTR_KPARAM_INFO
	.align		4
.L_26:
        /*0048*/ 	.byte	0x04, 0x17
        /*004a*/ 	.short	(.L_28 - .L_27)
.L_27:
        /*004c*/ 	.word	0x00000000
        /*0050*/ 	.short	0x0000
        /*0052*/ 	.short	0x0000
        /*0054*/ 	.byte	0x00, 0xf0, 0x11, 0x00


	//----- nvinfo : EIATTR_SPARSE_MMA_MASK
	.align		4
.L_28:
        /*0058*/ 	.byte	0x03, 0x50
        /*005a*/ 	.short	0x0000


	//----- nvinfo : EIATTR_MAXREG_COUNT
	.align		4
        /*005c*/ 	.byte	0x03, 0x1b
        /*005e*/ 	.short	0x00ff


	//----- nvinfo : EIATTR_NUM_BARRIERS
	.align		4
        /*0060*/ 	.byte	0x02, 0x4c
        /*0062*/ 	.byte	0x01
	.zero		1


	//----- nvinfo : EIATTR_MERCURY_ISA_VERSION
	.align		4
        /*0064*/ 	.byte	0x03, 0x5f
        /*0066*/ 	.short	0x0101


	//----- nvinfo : EIATTR_INT_WARP_WIDE_INSTR_OFFSETS
	.align		4
        /*0068*/ 	.byte	0x04, 0x31
        /*006a*/ 	.short	(.L_30 - .L_29)


	//   ....[0]....
.L_29:
        /*006c*/ 	.word	0x00003ea0


	//   ....[1]....
        /*0070*/ 	.word	0x00003eb0


	//----- nvinfo : EIATTR_VRC_CTA_INIT_COUNT
	.align		4
.L_30:
        /*0074*/ 	.byte	0x02, 0x4a
	.zero		1
	.zero		1


	//----- nvinfo : EIATTR_EXIT_INSTR_OFFSETS
	.align		4
        /*0078*/ 	.byte	0x04, 0x1c
        /*007a*/ 	.short	(.L_32 - .L_31)


	//   ....[0]....
.L_31:
        /*007c*/ 	.word	0x00003f60


	//   ....[1]....
        /*0080*/ 	.word	0x00003fa0


	//----- nvinfo : EIATTR_CRS_STACK_SIZE
	.align		4
.L_32:
        /*0084*/ 	.byte	0x04, 0x1e
        /*0086*/ 	.short	(.L_34 - .L_33)
.L_33:
        /*0088*/ 	.word	0x00000000


	//----- nvinfo : EIATTR_CBANK_PARAM_SIZE
	.align		4
.L_34:
        /*008c*/ 	.byte	0x03, 0x19
        /*008e*/ 	.short	0x0020


	//----- nvinfo : EIATTR_PARAM_CBANK
	.align		4
        /*0090*/ 	.byte	0x04, 0x0a
        /*0092*/ 	.short	(.L_36 - .L_35)
	.align		4
.L_35:
        /*0094*/ 	.word	index@(.nv.constant0._Z9TspKerneliiPfS_Pi)
        /*0098*/ 	.short	0x0380
        /*009a*/ 	.short	0x0020


	//----- nvinfo : EIATTR_SW_WAR
	.align		4
.L_36:
        /*009c*/ 	.byte	0x04, 0x36
        /*009e*/ 	.short	(.L_38 - .L_37)
.L_37:
        /*00a0*/ 	.word	0x00000008
.L_38:


//--------------------- .nv.callgraph             --------------------------
	.section	.nv.callgraph,"",@"SHT_CUDA_CALLGRAPH"
	.align	4
	.sectionentsize	8
	.align		4
        /*0000*/ 	.word	0x00000000
	.align		4
        /*0004*/ 	.word	0xffffffff
	.align		4
        /*0008*/ 	.word	0x00000000
	.align		4
        /*000c*/ 	.word	0xfffffffe
	.align		4
        /*0010*/ 	.word	0x00000000
	.align		4
        /*0014*/ 	.word	0xfffffffd
	.align		4
        /*0018*/ 	.word	0x00000000
	.align		4
        /*001c*/ 	.word	0xfffffffc


//--------------------- .nv.constant4             --------------------------
	.section	.nv.constant4,"a",@progbits
	.align	8
	.align		8
.nv.constant4:
        /*0000*/ 	.dword	precalc_xorwow_matrix
	.align		8
        /*0008*/ 	.dword	precalc_xorwow_offset_matrix
	.align		8
        /*0010*/ 	.dword	mrg32k3aM1
	.align		8
        /*0018*/ 	.dword	mrg32k3aM2
	.align		8
        /*0020*/ 	.dword	mrg32k3aM1SubSeq
	.align		8
        /*0028*/ 	.dword	mrg32k3aM2SubSeq
	.align		8
        /*0030*/ 	.dword	mrg32k3aM1Seq
	.align		8
        /*0038*/ 	.dword	mrg32k3aM2Seq


//--------------------- .nv.constant3             --------------------------
	.section	.nv.constant3,"a",@progbits
	.align	8
.nv.constant3:
	.type		__cr_lgamma_table,@object
	.size		__cr_lgamma_table,(.L_8 - __cr_lgamma_table)
__cr_lgamma_table:
        /*0000*/ 	.byte	0x00, 0x00, 0x00, 0x00, 0x00, 0x00, 0x00, 0x00, 0x00, 0x00, 0x00, 0x00, 0x00, 0x00, 0x00, 0x00
        /*0010*/ 	.byte	0xef, 0x39, 0xfa, 0xfe, 0x42, 0x2e, 0xe6, 0x3f, 0x02, 0x20, 0x2a, 0xfa, 0x0b, 0xab, 0xfc, 0x3f
        /*0020*/ 	.byte	0xf9, 0x2c, 0x92, 0x7c, 0xa7, 0x6c, 0x09, 0x40, 0xc9, 0x79, 0x44, 0x3c, 0x64, 0x26, 0x13, 0x40
        /*0030*/ 	.byte	0xca, 0x01, 0xcf, 0x3a, 0x27, 0x51, 0x1a, 0x40, 0x30, 0xcc, 0x2d, 0xf3, 0xe1, 0x0c, 0x21, 0x40
        /*0040*/ 	.byte	0x0d, 0xb7, 0xfc, 0x82, 0x8e, 0x35, 0x25, 0x40
.L_8:


//--------------------- .text._Z9TspKerneliiPfS_Pi --------------------------
	.section	.text._Z9TspKerneliiPfS_Pi,"ax",@progbits
	.align	128
        .global         _Z9TspKerneliiPfS_Pi
        .type           _Z9TspKerneliiPfS_Pi,@function
        .size           _Z9TspKerneliiPfS_Pi,(.L_x_65 - _Z9TspKerneliiPfS_Pi)
        .other          _Z9TspKerneliiPfS_Pi,@"STO_CUDA_ENTRY STV_DEFAULT"
_Z9TspKerneliiPfS_Pi:
.text._Z9TspKerneliiPfS_Pi:
[----:B------:R-:W0:Y:S01]  /*0000*/  LDC R1, c[0x0][0x37c] ;  /* 0x0000df00ff017b82 */ /* 0x000e220000000800 */
[----:B------:R-:W1:Y:S07]  /*0010*/  S2R R6, SR_TID.X ;  /* 0x0000000000067919 */ /* 0x000e6e0000002100 */
[----:B------:R-:W1:Y:S01]  /*0020*/  S2UR UR4, SR_CTAID.X ;  /* 0x00000000000479c3 */ /* 0x000e620000002500 */
[----:B------:R-:W2:Y:S01]  /*0030*/  LDCU.64 UR6, c[0x0][0x358] ;  /* 0x00006b00ff0677ac */ /* 0x000ea20008000a00 */
[----:B0-----:R-:W-:Y:S01]  /*0040*/  VIADD R1, R1, 0xfffff5d8 ;  /* 0xfffff5d801017836 */ /* 0x001fe20000000000 */
[----:B------:R-:W-:Y:S01]  /*0050*/  BSSY.RECONVERGENT B0, `(.L_x_0) ;  /* 0x00003ee000007945 */ /* 0x000fe20003800200 */
[----:B------:R-:W-:-:S04]  /*0060*/  IMAD.MOV.U32 R7, RZ, RZ, 0x7fffffff ;  /* 0x7fffffffff077424 */ /* 0x000fc800078e00ff */
[----:B------:R-:W1:Y:S08]  /*0070*/  LDC R3, c[0x0][0x360] ;  /* 0x0000d800ff037b82 */ /* 0x000e700000000800 */
[----:B------:R-:W0:Y:S08]  /*0080*/  S2UR UR5, SR_CgaCtaId ;  /* 0x00000000000579c3 */ /* 0x000e300000008800 */
[----:B------:R-:W3:Y:S01]  /*0090*/  LDC R0, c[0x0][0x380] ;  /* 0x0000e000ff007b82 */ /* 0x000ee20000000800 */
[----:B-1----:R-:W-:Y:S01]  /*00a0*/  IMAD R4, R3, UR4, R6 ;  /* 0x0000000403047c24 */ /* 0x002fe2000f8e0206 */
[----:B------:R-:W-:-:S04]  /*00b0*/  UMOV UR4, 0x400 ;  /* 0x0000040000047882 */ /* 0x000fc80000000000 */
[----:B------:R-:W-:Y:S01]  /*00c0*/  ISETP.NE.AND P0, PT, R4, RZ, PT ;  /* 0x000000ff0400720c */ /* 0x000fe20003f05270 */
[----:B0-----:R-:W-:-:S06]  /*00d0*/  ULEA UR4, UR5, UR4, 0x18 ;  /* 0x0000000405047291 */ /* 0x001fcc000f8ec0ff */
[----:B------:R-:W-:Y:S01]  /*00e0*/  MOV R5, UR4 ;  /* 0x0000000400057c02 */ /* 0x000fe20008000f00 */
[----:B---3--:R-:W-:-:S05]  /*00f0*/  IMAD R8, R0, 0x2, R1 ;  /* 0x0000000200087824 */ /* 0x008fca00078e0201 */
[----:B------:R-:W2:Y:S01]  /*0100*/  @!P0 LDC.64 R2, c[0x0][0x398] ;  /* 0x0000e600ff028b82 */ /* 0x000ea20000000a00 */
[----:B------:R-:W0:Y:S01]  /*0110*/  LDCU UR4, c[0x0][0x384] ;  /* 0x00007080ff0477ac */ /* 0x000e220008000800 */
[----:B------:R1:W-:Y:S04]  /*0120*/  STS [R5], R7 ;  /* 0x0000000705007388 */ /* 0x0003e80000000800 */
[----:B------:R1:W-:Y:S04]  /*0130*/  STL.U16 [R8], RZ ;  /* 0x000000ff08007387 */ /* 0x0003e80000100400 */
[----:B--2---:R1:W-:Y:S01]  /*0140*/  @!P0 STG.E desc[UR6][R2.64], R7 ;  /* 0x0000000702008986 */ /* 0x0043e2000c101906 */
[----:B------:R-:W-:Y:S01]  /*0150*/  BAR.SYNC.DEFER_BLOCKING 0x0 ;  /* 0x0000000000007b1d */ /* 0x000fe20000010000 */
[----:B0-----:R-:W-:-:S13]  /*0160*/  ISETP.GE.AND P0, PT, R4, UR4, PT ;  /* 0x0000000404007c0c */ /* 0x001fda000bf06270 */
[----:B-1----:R-:W-:Y:S05]  /*0170*/  @P0 BRA `(.L_x_1) ;  /* 0x0000003c006c0947 */ /* 0x002fea0003800000 */
[----:B------:R-:W-:Y:S01]  /*0180*/  ISETP.GE.AND P1, PT, R0, 0x2, PT ;  /* 0x000000020000780c */ /* 0x000fe20003f26270 */
[----:B------:R-:W-:Y:S01]  /*0190*/  IMAD.MOV.U32 R3, RZ, RZ, -0x266e14b1 ;  /* 0xd991eb4fff037424 */ /* 0x000fe200078e00ff */
[----:B------:R-:W-:-:S04]  /*01a0*/  ISETP.GT.AND P0, PT, R4, -0x1, PT ;  /* 0xffffffff0400780c */ /* 0x000fc80003f04270 */
[----:B------:R-:W-:-:S07]  /*01b0*/  SEL R3, R3, 0x8bf16996, P0 ;  /* 0x8bf1699603037807 */ /* 0x000fce0000000000 */
[----:B------:R-:W-:Y:S05]  /*01c0*/  @!P1 BRA `(.L_x_2) ;  /* 0x0000001c008c9947 */ /* 0x000fea0003800000 */
[----:B------:R-:W-:Y:S01]  /*01d0*/  VIADD R22, R0, 0xfffffffe ;  /* 0xfffffffe00167836 */ /* 0x000fe20000000000 */
[----:B------:R-:W-:Y:S01]  /*01e0*/  LOP3.LUT R4, R4, 0xaad26b49, RZ, 0x3c, !PT ;  /* 0xaad26b4904047812 */ /* 0x000fe200078e3cff */
[----:B------:R-:W-:Y:S02]  /*01f0*/  VIADD R7, R0, 0xffffffff ;  /* 0xffffffff00077836 */ /* 0x000fe40000000000 */
[----:B------:R-:W-:Y:S01]  /*0200*/  HFMA2 R16, -RZ, RZ, 0, 5.9604644775390625e-08 ;  /* 0x00000001ff107431 */ /* 0x000fe200000001ff */
[C---:B------:R-:W-:Y:S02]  /*0210*/  IADD3 R13, PT, PT, R3.reuse, 0x1f123bb5, RZ ;  /* 0x1f123bb5030d7810 */ /* 0x040fe40007ffe0ff */
[----:B------:R-:W-:Y:S01]  /*0220*/  ISETP.GE.U32.AND P0, PT, R22, 0xf, PT ;  /* 0x0000000f1600780c */ /* 0x000fe20003f06070 */
[----:B------:R-:W-:Y:S01]  /*0230*/  IMAD R4, R4, 0x4182bed5, RZ ;  /* 0x4182bed504047824 */ /* 0x000fe200078e02ff */
[----:B------:R-:W-:Y:S02]  /*0240*/  LOP3.LUT R12, R3, 0x5491333, RZ, 0x3c, !PT ;  /* 0x05491333030c7812 */ /* 0x000fe400078e3cff */
[----:B------:R-:W-:Y:S01]  /*0250*/  LOP3.LUT R23, R7, 0xf, RZ, 0xc0, !PT ;  /* 0x0000000f07177812 */ /* 0x000fe200078ec0ff */
[C---:B------:R-:W-:Y:S01]  /*0260*/  VIADD R17, R4.reuse, 0x75bcd15 ;  /* 0x075bcd1504117836 */ /* 0x040fe20000000000 */
[----:B------:R-:W-:Y:S01]  /*0270*/  IADD3 R10, PT, PT, R3, 0x64f0c9, R4 ;  /* 0x0064f0c9030a7810 */ /* 0x000fe20007ffe004 */
[C---:B------:R-:W-:Y:S01]  /*0280*/  VIADD R11, R4.reuse, 0x583f19 ;  /* 0x00583f19040b7836 */ /* 0x040fe20000000000 */
[----:B------:R-:W-:-:S05]  /*0290*/  LOP3.LUT R14, R4, 0x159a55e5, RZ, 0x3c, !PT ;  /* 0x159a55e5040e7812 */ /* 0x000fca00078e3cff */
[----:B------:R-:W-:Y:S05]  /*02a0*/  @!P0 BRA `(.L_x_3) ;  /* 0x0000000000b48947 */ /* 0x000fea0003800000 */
[----:B------:R-:W-:Y:S01]  /*02b0*/  MOV R18, 0x10 ;  /* 0x0000001000127802 */ /* 0x000fe20000000f00 */
[----:B------:R-:W-:Y:S01]  /*02c0*/  VIADD R15, R1, 0x10 ;  /* 0x00000010010f7836 */ /* 0x000fe20000000000 */
[----:B------:R-:W-:Y:S01]  /*02d0*/  LOP3.LUT R24, R7, 0xfffffff0, RZ, 0xc0, !PT ;  /* 0xfffffff007187812 */ /* 0x000fe200078ec0ff */
[----:B------:R-:W-:Y:S01]  /*02e0*/  IMAD.MOV.U32 R16, RZ, RZ, RZ ;  /* 0x000000ffff107224 */ /* 0x000fe200078e00ff */
[----:B------:R-:W-:-:S06]  /*02f0*/  UMOV UR4, 0x1 ;  /* 0x0000000100047882 */ /* 0x000fcc0000000000 */
.L_x_4:
[C---:B------:R-:W-:Y:S01]  /*0300*/  VIADD R2, R18.reuse, 0xfffffff4 ;  /* 0xfffffff412027836 */ /* 0x040fe20000000000 */
[C---:B------:R-:W-:Y:S01]  /*0310*/  IADD3 R4, PT, PT, R18.reuse, -0xa, RZ ;  /* 0xfffffff612047810 */ /* 0x040fe20007ffe0ff */
[C---:B------:R-:W-:Y:S01]  /*0320*/  VIADD R3, R18.reuse, 0xfffffff5 ;  /* 0xfffffff512037836 */ /* 0x040fe20000000000 */
[C---:B------:R-:W-:Y:S01]  /*0330*/  IADD3 R8, PT, PT, R18.reuse, -0x7, RZ ;  /* 0xfffffff912087810 */ /* 0x040fe20007ffe0ff */
[C---:B------:R-:W-:Y:S01]  /*0340*/  VIADD R5, R18.reuse, 0xfffffff8 ;  /* 0xfffffff812057836 */ /* 0x040fe20000000000 */
[----:B------:R-:W-:Y:S01]  /*0350*/  UIADD3 UR5, UPT, UPT, UR4, 0xf, URZ ;  /* 0x0000000f04057890 */ /* 0x000fe2000fffe0ff */
[----:B------:R-:W-:Y:S01]  /*0360*/  VIADD R9, R18, 0xfffffffa ;  /* 0xfffffffa12097836 */ /* 0x000fe20000000000 */
[--C-:B------:R-:W-:Y:S01]  /*0370*/  PRMT R2, R2, 0x5410, R3.reuse ;  /* 0x0000541002027816 */ /* 0x100fe20000000003 */
[----:B------:R-:W-:Y:S01]  /*0380*/  VIADD R20, R18, 0xfffffffd ;  /* 0xfffffffd12147836 */ /* 0x000fe20000000000 */
[----:B------:R-:W-:Y:S01]  /*0390*/  PRMT R3, R4, 0x7610, R3 ;  /* 0x0000761004037816 */ /* 0x000fe20000000003 */
[----:B------:R-:W-:Y:S01]  /*03a0*/  VIADD R4, R18, 0xfffffff7 ;  /* 0xfffffff712047836 */ /* 0x000fe20000000000 */
[----:B------:R-:W-:Y:S01]  /*03b0*/  ISETP.NE.AND P0, PT, R24, UR5, PT ;  /* 0x0000000518007c0c */ /* 0x000fe2000bf05270 */
[C---:B------:R-:W-:Y:S01]  /*03c0*/  VIADD R21, R18.reuse, 0xfffffffe ;  /* 0xfffffffe12157836 */ /* 0x040fe20000000000 */
[C---:B------:R-:W-:Y:S01]  /*03d0*/  IADD3 R19, PT, PT, R18.reuse, -0xe, RZ ;  /* 0xfffffff212137810 */ /* 0x040fe20007ffe0ff */
[C---:B------:R-:W-:Y:S01]  /*03e0*/  VIADD R25, R18.reuse, 0xffffffff ;  /* 0xffffffff12197836 */ /* 0x040fe20000000000 */
[----:B------:R-:W-:Y:S01]  /*03f0*/  PRMT R3, R3, 0x5410, R4 ;  /* 0x0000541003037816 */ /* 0x000fe20000000004 */
[----:B------:R-:W-:Y:S01]  /*0400*/  UIADD3 UR4, UPT, UPT, UR4, 0x10, URZ ;  /* 0x0000001004047890 */ /* 0x000fe2000fffe0ff */
[----:B------:R-:W-:Y:S01]  /*0410*/  PRMT R4, R5, 0x5410, R8 ;  /* 0x0000541005047816 */ /* 0x000fe20000000008 */
[C---:B------:R-:W-:Y:S01]  /*0420*/  VIADD R8, R18.reuse, 0xfffffffb ;  /* 0xfffffffb12087836 */ /* 0x040fe20000000000 */
[----:B------:R-:W-:Y:S01]  /*0430*/  PRMT R5, R9, 0x7610, R5 ;  /* 0x0000761009057816 */ /* 0x000fe20000000005 */
[----:B------:R-:W-:Y:S01]  /*0440*/  STL.64 [R15+-0x8], R2 ;  /* 0xfffff8020f007387 */ /* 0x000fe20000100a00 */
[----:B------:R-:W-:Y:S01]  /*0450*/  IADD3 R9, PT, PT, R18, -0x4, RZ ;  /* 0xfffffffc12097810 */ /* 0x000fe20007ffe0ff */
[----:B------:R-:W-:Y:S01]  /*0460*/  VIADD R16, R16, 0x10 ;  /* 0x0000001010107836 */ /* 0x000fe20000000000 */
[----:B------:R-:W-:Y:S01]  /*0470*/  PRMT R5, R5, 0x5410, R8 ;  /* 0x0000541005057816 */ /* 0x000fe20000000008 */
[----:B------:R0:W-:Y:S01]  /*0480*/  STL.U16 [R15+0x10], R18 ;  /* 0x000010120f007387 */ /* 0x0001e20000100400 */
[----:B------:R-:W-:Y:S01]  /*0490*/  PRMT R8, R9, 0x5410, R20 ;  /* 0x0000541009087816 */ /* 0x000fe20000000014 */
[C---:B------:R-:W-:Y:S01]  /*04a0*/  VIADD R20, R18.reuse, 0xfffffff1 ;  /* 0xfffffff112147836 */ /* 0x040fe20000000000 */
[----:B------:R-:W-:Y:S01]  /*04b0*/  PRMT R9, R21, 0x7610, R9 ;  /* 0x0000761015097816 */ /* 0x000fe20000000009 */
[----:B------:R-:W-:Y:S01]  /*04c0*/  STL.64 [R15], R4 ;  /* 0x000000040f007387 */ /* 0x000fe20000100a00 */
[----:B------:R-:W-:-:S02]  /*04d0*/  IADD3 R21, PT, PT, R18, -0xd, RZ ;  /* 0xfffffff312157810 */ /* 0x000fc40007ffe0ff */
[----:B------:R-:W-:Y:S01]  /*04e0*/  PRMT R9, R9, 0x5410, R25 ;  /* 0x0000541009097816 */ /* 0x000fe20000000019 */
[----:B------:R-:W-:Y:S01]  /*04f0*/  STL.U16 [R15+-0xe], R20 ;  /* 0xfffff2140f007387 */ /* 0x000fe20000100400 */
[----:B------:R-:W-:Y:S02]  /*0500*/  PRMT R19, R19, 0x5410, R21 ;  /* 0x0000541013137816 */ /* 0x000fe40000000015 */
[----:B------:R-:W-:Y:S01]  /*0510*/  IADD3 R21, PT, PT, R18, 0x10, RZ ;  /* 0x0000001012157810 */ /* 0x000fe20007ffe0ff */
[----:B------:R-:W-:Y:S03]  /*0520*/  STL.64 [R15+0x8], R8 ;  /* 0x000008080f007387 */ /* 0x000fe60000100a00 */
[----:B0-----:R-:W-:Y:S01]  /*0530*/  PRMT R18, R21, 0x7610, R18 ;  /* 0x0000761015127816 */ /* 0x001fe20000000012 */
[----:B------:R0:W-:Y:S02]  /*0540*/  STL [R15+-0xc], R19 ;  /* 0xfffff4130f007387 */ /* 0x0001e40000100800 */
[----:B0-----:R-:W-:Y:S01]  /*0550*/  VIADD R15, R15, 0x20 ;  /* 0x000000200f0f7836 */ /* 0x001fe20000000000 */
[----:B------:R-:W-:Y:S06]  /*0560*/  @P0 BRA `(.L_x_4) ;  /* 0xfffffffc00640947 */ /* 0x000fec000383ffff */
[----:B------:R-:W-:-:S07]  /*0570*/  IADD3 R16, PT, PT, R16, 0x1, RZ ;  /* 0x0000000110107810 */ /* 0x000fce0007ffe0ff */
.L_x_3:
[----:B------:R-:W-:-:S13]  /*0580*/  ISETP.NE.AND P0, PT, R23, RZ, PT ;  /* 0x000000ff1700720c */ /* 0x000fda0003f05270 */
[----:B------:R-:W-:Y:S05]  /*0590*/  @!P0 BRA `(.L_x_5) ;  /* 0x0000000000b48947 */ /* 0x000fea0003800000 */
[----:B------:R-:W-:Y:S02]  /*05a0*/  ISETP.GE.U32.AND P0, PT, R23, 0x8, PT ;  /* 0x000000081700780c */ /* 0x000fe40003f06070 */
[----:B------:R-:W-:-:S04]  /*05b0*/  LOP3.LUT R5, R7, 0x7, RZ, 0xc0, !PT ;  /* 0x0000000707057812 */ /* 0x000fc800078ec0ff */
[----:B------:R-:W-:-:S07]  /*05c0*/  ISETP.NE.AND P1, PT, R5, RZ, PT ;  /* 0x000000ff0500720c */ /* 0x000fce0003f25270 */
[----:B------:R-:W-:Y:S06]  /*05d0*/  @!P0 BRA `(.L_x_6) ;  /* 0x0000000000448947 */ /* 0x000fec0003800000 */
[C---:B------:R-:W-:Y:S01]  /*05e0*/  IMAD R3, R16.reuse, 0x2, R1 ;  /* 0x0000000210037824 */ /* 0x040fe200078e0201 */
[C---:B------:R-:W-:Y:S01]  /*05f0*/  IADD3 R4, PT, PT, R16.reuse, 0x2, RZ ;  /* 0x0000000210047810 */ /* 0x040fe20007ffe0ff */
[C---:B------:R-:W-:Y:S01]  /*0600*/  VIADD R2, R16.reuse, 0x1 ;  /* 0x0000000110027836 */ /* 0x040fe20000000000 */
[C---:B------:R-:W-:Y:S01]  /*0610*/  IADD3 R20, PT, PT, R16.reuse, 0x5, RZ ;  /* 0x0000000510147810 */ /* 0x040fe20007ffe0ff */
[C---:B------:R-:W-:Y:S01]  /*0620*/  VIADD R8, R16.reuse, 0x3 ;  /* 0x0000000310087836 */ /* 0x040fe20000000000 */
[----:B------:R0:W-:Y:S01]  /*0630*/  STL.U16 [R3], R16 ;  /* 0x0000001003007387 */ /* 0x0001e20000100400 */
[C---:B------:R-:W-:Y:S02]  /*0640*/  VIADD R18, R16.reuse, 0x4 ;  /* 0x0000000410127836 */ /* 0x040fe40000000000 */
[C---:B------:R-:W-:Y:S01]  /*0650*/  VIADD R24, R16.reuse, 0x6 ;  /* 0x0000000610187836 */ /* 0x040fe20000000000 */
[----:B------:R1:W-:Y:S01]  /*0660*/  STL.U16 [R3+0x2], R2 ;  /* 0x0000020203007387 */ /* 0x0003e20000100400 */
[----:B------:R-:W-:-:S03]  /*0670*/  VIADD R26, R16, 0x7 ;  /* 0x00000007101a7836 */ /* 0x000fc60000000000 */
[----:B------:R1:W-:Y:S01]  /*0680*/  STL.U16 [R3+0x4], R4 ;  /* 0x0000040403007387 */ /* 0x0003e20000100400 */
[----:B0-----:R-:W-:-:S03]  /*0690*/  IADD3 R16, PT, PT, R16, 0x8, RZ ;  /* 0x0000000810107810 */ /* 0x001fc60007ffe0ff */
[----:B------:R1:W-:Y:S04]  /*06a0*/  STL.U16 [R3+0x6], R8 ;  /* 0x0000060803007387 */ /* 0x0003e80000100400 */
[----:B------:R1:W-:Y:S04]  /*06b0*/  STL.U16 [R3+0x8], R18 ;  /* 0x0000081203007387 */ /* 0x0003e80000100400 */
[----:B------:R1:W-:Y:S04]  /*06c0*/  STL.U16 [R3+0xa], R20 ;  /* 0x00000a1403007387 */ /* 0x0003e80000100400 */
[----:B------:R1:W-:Y:S04]  /*06d0*/  STL.U16 [R3+0xc], R24 ;  /* 0x00000c1803007387 */ /* 0x0003e80000100400 */
[----:B------:R1:W-:Y:S02]  /*06e0*/  STL.U16 [R3+0xe], R26 ;  /* 0x00000e1a03007387 */ /* 0x0003e40000100400 */
.L_x_6:
[----:B------:R-:W-:Y:S05]  /*06f0*/  @!P1 BRA `(.L_x_5) ;  /* 0x00000000005c9947 */ /* 0x000fea0003800000 */
[----:B------:R-:W-:Y:S02]  /*0700*/  ISETP.GE.U32.AND P0, PT, R5, 0x4, PT ;  /* 0x000000040500780c */ /* 0x000fe40003f06070 */
[----:B-1----:R-:W-:-:S04]  /*0710*/  LOP3.LUT R2, R7, 0x3, RZ, 0xc0, !PT ;  /* 0x0000000307027812 */ /* 0x002fc800078ec0ff */
[----:B------:R-:W-:-:S07]  /*0720*/  ISETP.NE.AND P1, PT, R2, RZ, PT ;  /* 0x000000ff0200720c */ /* 0x000fce0003f25270 */
[----:B------:R-:W-:Y:S06]  /*0730*/  @!P0 BRA `(.L_x_7) ;  /* 0x0000000000248947 */ /* 0x000fec0003800000 */
[C---:B------:R-:W-:Y:S01]  /*0740*/  IMAD R3, R16.reuse, 0x2, R1 ;  /* 0x0000000210037824 */ /* 0x040fe200078e0201 */
[C---:B------:R-:W-:Y:S01]  /*0750*/  IADD3 R8, PT, PT, R16.reuse, 0x2, RZ ;  /* 0x0000000210087810 */ /* 0x040fe20007ffe0ff */
[C---:B------:R-:W-:Y:S02]  /*0760*/  VIADD R4, R16.reuse, 0x1 ;  /* 0x0000000110047836 */ /* 0x040fe40000000000 */
[C---:B------:R-:W-:Y:S01]  /*0770*/  VIADD R18, R16.reuse, 0x3 ;  /* 0x0000000310127836 */ /* 0x040fe20000000000 */
[----:B------:R0:W-:Y:S04]  /*0780*/  STL.U16 [R3], R16 ;  /* 0x0000001003007387 */ /* 0x0001e80000100400 */
[----:B------:R1:W-:Y:S04]  /*0790*/  STL.U16 [R3+0x2], R4 ;  /* 0x0000020403007387 */ /* 0x0003e80000100400 */
[----:B------:R1:W-:Y:S01]  /*07a0*/  STL.U16 [R3+0x4], R8 ;  /* 0x0000040803007387 */ /* 0x0003e20000100400 */
[----:B0-----:R-:W-:-:S03]  /*07b0*/  VIADD R16, R16, 0x4 ;  /* 0x0000000410107836 */ /* 0x001fc60000000000 */
[----:B------:R1:W-:Y:S04]  /*07c0*/  STL.U16 [R3+0x6], R18 ;  /* 0x0000061203007387 */ /* 0x0003e80000100400 */
.L_x_7:
[----:B------:R-:W-:Y:S05]  /*07d0*/  @!P1 BRA `(.L_x_5) ;  /* 0x0000000000249947 */ /* 0x000fea0003800000 */
[----:B------:R-:W-:Y:S01]  /*07e0*/  IADD3 R2, PT, PT, -R2, RZ, RZ ;  /* 0x000000ff02027210 */ /* 0x000fe20007ffe1ff */
[----:B------:R-:W-:-:S07]  /*07f0*/  IMAD R5, R16, 0x2, R1 ;  /* 0x0000000210057824 */ /* 0x000fce00078e0201 */
.L_x_8:
[----:B------:R-:W-:Y:S01]  /*0800*/  VIADD R2, R2, 0x1 ;  /* 0x0000000102027836 */ /* 0x000fe20000000000 */
[----:B------:R0:W-:Y:S01]  /*0810*/  STL.U16 [R5], R16 ;  /* 0x0000001005007387 */ /* 0x0001e20000100400 */
[----:B-1----:R-:W-:-:S03]  /*0820*/  VIADD R3, R16, 0x1 ;  /* 0x0000000110037836 */ /* 0x002fc60000000000 */
[----:B------:R-:W-:Y:S02]  /*0830*/  ISETP.NE.AND P0, PT, R2, RZ, PT ;  /* 0x000000ff0200720c */ /* 0x000fe40003f05270 */
[----:B0-----:R-:W-:Y:S02]  /*0840*/  IADD3 R5, PT, PT, R5, 0x2, RZ ;  /* 0x0000000205057810 */ /* 0x001fe40007ffe0ff */
[----:B------:R-:W-:-:S09]  /*0850*/  PRMT R16, R3, 0x7610, R16 ;  /* 0x0000761003107816 */ /* 0x000fd20000000010 */
[----:B------:R-:W-:Y:S05]  /*0860*/  @P0 BRA `(.L_x_8) ;  /* 0xfffffffc00e40947 */ /* 0x000fea000383ffff */
.L_x_5:
[----:B------:R-:W-:Y:S01]  /*0870*/  ISETP.GE.U32.AND P0, PT, R22, 0x7, PT ;  /* 0x000000071600780c */ /* 0x000fe20003f06070 */
[----:B-1----:R-:W-:Y:S01]  /*0880*/  IMAD.MOV.U32 R2, RZ, RZ, 0x1 ;  /* 0x00000001ff027424 */ /* 0x002fe200078e00ff */
[----:B------:R-:W-:-:S11]  /*0890*/  LOP3.LUT R18, R7, 0x7, RZ, 0xc0, !PT ;  /* 0x0000000707127812 */ /* 0x000fd600078ec0ff */
[----:B------:R-:W-:Y:S05]  /*08a0*/  @!P0 BRA `(.L_x_9) ;  /* 0x0000000800d08947 */ /* 0x000fea0003800000 */
[----:B------:R-:W0:Y:S01]  /*08b0*/  I2F.U32.RP R8, R7 ;  /* 0x0000000700087306 */ /* 0x000e220000209000 */
[----:B------:R-:W-:Y:S01]  /*08c0*/  IADD3 R15, PT, PT, RZ, -R7, RZ ;  /* 0x80000007ff0f7210 */ /* 0x000fe20007ffe0ff */
[----:B------:R-:W-:Y:S01]  /*08d0*/  IMAD.MOV.U32 R4, RZ, RZ, RZ ;  /* 0x000000ffff047224 */ /* 0x000fe200078e00ff */
[C---:B------:R-:W-:Y:S01]  /*08e0*/  ISETP.NE.U32.AND P0, PT, R7.reuse, RZ, PT ;  /* 0x000000ff0700720c */ /* 0x040fe20003f05070 */
[----:B------:R-:W-:Y:S01]  /*08f0*/  IMAD.MOV.U32 R2, RZ, RZ, 0x1 ;  /* 0x00000001ff027424 */ /* 0x000fe200078e00ff */
[----:B------:R-:W-:-:S03]  /*0900*/  LOP3.LUT R3, R7, 0xfffffff8, RZ, 0xc0, !PT ;  /* 0xfffffff807037812 */ /* 0x000fc600078ec0ff */
[----:B0-----:R-:W0:Y:S02]  /*0910*/  MUFU.RCP R8, R8 ;  /* 0x0000000800087308 */ /* 0x001e240000001000 */
[----:B0-----:R-:W-:-:S06]  /*0920*/  VIADD R9, R8, 0xffffffe ;  /* 0x0ffffffe08097836 */ /* 0x001fcc0000000000 */
[----:B------:R-:W0:Y:S02]  /*0930*/  F2I.FTZ.U32.TRUNC.NTZ R5, R9 ;  /* 0x0000000900057305 */ /* 0x000e24000021f000 */
[----:B0-----:R-:W-:-:S04]  /*0940*/  IMAD R15, R15, R5, RZ ;  /* 0x000000050f0f7224 */ /* 0x001fc800078e02ff */
[----:B------:R-:W-:Y:S01]  /*0950*/  IMAD.HI.U32 R4, R5, R15, R4 ;  /* 0x0000000f05047227 */ /* 0x000fe200078e0004 */
[----:B------:R-:W-:-:S07]  /*0960*/  LOP3.LUT R5, RZ, R7, RZ, 0x33, !PT ;  /* 0x00000007ff057212 */ /* 0x000fce00078e33ff */
.L_x_10:
[----:B0-----:R-:W-:Y:S02]  /*0970*/  SHF.R.U32.HI R8, RZ, 0x2, R17 ;  /* 0x00000002ff087819 */ /* 0x001fe40000011611 */
[----:B------:R-:W-:Y:S02]  /*0980*/  SHF.L.U32 R16, R11, 0x4, RZ ;  /* 0x000000040b107819 */ /* 0x000fe400000006ff */
[----:B------:R-:W-:-:S05]  /*0990*/  LOP3.LUT R8, R8, R17, RZ, 0x3c, !PT ;  /* 0x0000001108087212 */ /* 0x000fca00078e3cff */
[----:B------:R-:W-:-:S05]  /*09a0*/  IMAD.SHL.U32 R9, R8, 0x2, RZ ;  /* 0x0000000208097824 */ /* 0x000fca00078e00ff */
[----:B------:R-:W-:-:S04]  /*09b0*/  LOP3.LUT R9, R11, R16, R9, 0x96, !PT ;  /* 0x000000100b097212 */ /* 0x000fc800078e9609 */
[----:B------:R-:W-:-:S04]  /*09c0*/  LOP3.LUT R9, R9, R8, RZ, 0x3c, !PT ;  /* 0x0000000809097212 */ /* 0x000fc800078e3cff */
[----:B------:R-:W-:-:S05]  /*09d0*/  IADD3 R8, PT, PT, R10, 0x587c5, R9 ;  /* 0x000587c50a087810 */ /* 0x000fca0007ffe009 */
[----:B------:R-:W-:-:S05]  /*09e0*/  IMAD.HI.U32 R15, R4, R8, RZ ;  /* 0x00000008040f7227 */ /* 0x000fca00078e00ff */
[----:B------:R-:W-:-:S05]  /*09f0*/  IADD3 R15, PT, PT, -R15, RZ, RZ ;  /* 0x000000ff0f0f7210 */ /* 0x000fca0007ffe1ff */
[----:B------:R-:W-:-:S05]  /*0a00*/  IMAD R8, R7, R15, R8 ;  /* 0x0000000f07087224 */ /* 0x000fca00078e0208 */
[----:B------:R-:W-:-:S13]  /*0a10*/  ISETP.GE.U32.AND P1, PT, R8, R7, PT ;  /* 0x000000070800720c */ /* 0x000fda0003f26070 */
[----:B------:R-:W-:-:S05]  /*0a20*/  @P1 IMAD.IADD R8, R8, 0x1, -R7 ;  /* 0x0000000108081824 */ /* 0x000fca00078e0a07 */
[----:B------:R-:W-:-:S13]  /*0a30*/  ISETP.GE.U32.AND P1, PT, R8, R7, PT ;  /* 0x000000070800720c */ /* 0x000fda0003f26070 */
[----:B------:R-:W-:-:S04]  /*0a40*/  @P1 IADD3 R8, PT, PT, -R7, R8, RZ ;  /* 0x0000000807081210 */ /* 0x000fc80007ffe1ff */
[----:B------:R-:W-:-:S05]  /*0a50*/  SEL R8, R5, R8, !P0 ;  /* 0x0000000805087207 */ /* 0x000fca0004000000 */
[----:B------:R-:W-:Y:S01]  /*0a60*/  IMAD R19, R8, 0x2, R1 ;  /* 0x0000000208137824 */ /* 0x000fe200078e0201 */
[----:B------:R-:W-:-:S04]  /*0a70*/  LEA R8, R2, R1, 0x1 ;  /* 0x0000000102087211 */ /* 0x000fc800078e08ff */
[----:B------:R-:W2:Y:S04]  /*0a80*/  LDL.U16 R17, [R19+0x2] ;  /* 0x0000020013117983 */ /* 0x000ea80000100400 */
[----:B------:R-:W3:Y:S01]  /*0a90*/  LDL.U16 R16, [R8] ;  /* 0x0000000008107983 */ /* 0x000ee20000100400 */
[----:B------:R-:W-:-:S04]  /*0aa0*/  SHF.R.U32.HI R15, RZ, 0x2, R14 ;  /* 0x00000002ff0f7819 */ /* 0x000fc8000001160e */
[----:B------:R-:W-:Y:S02]  /*0ab0*/  LOP3.LUT R15, R15, R14, RZ, 0x3c, !PT ;  /* 0x0000000e0f0f7212 */ /* 0x000fe400078e3cff */
[----:B------:R-:W-:-:S03]  /*0ac0*/  SHF.L.U32 R14, R9, 0x4, RZ ;  /* 0x00000004090e7819 */ /* 0x000fc600000006ff */
[----:B------:R-:W-:-:S05]  /*0ad0*/  IMAD.SHL.U32 R20, R15, 0x2, RZ ;  /* 0x000000020f147824 */ /* 0x000fca00078e00ff */
[----:B------:R-:W-:-:S04]  /*0ae0*/  LOP3.LUT R14, R9, R14, R20, 0x96, !PT ;  /* 0x0000000e090e7212 */ /* 0x000fc800078e9614 */
[----:B------:R-:W-:-:S04]  /*0af0*/  LOP3.LUT R15, R14, R15, RZ, 0x3c, !PT ;  /* 0x0000000f0e0f7212 */ /* 0x000fc800078e3cff */
[----:B------:R-:W-:-:S05]  /*0b00*/  IADD3 R14, PT, PT, R10, 0xb0f8a, R15 ;  /* 0x000b0f8a0a0e7810 */ /* 0x000fca0007ffe00f */
[----:B------:R-:W-:-:S04]  /*0b10*/  IMAD.HI.U32 R20, R4, R14, RZ ;  /* 0x0000000e04147227 */ /* 0x000fc800078e00ff */
[----:B------:R-:W-:-:S04]  /*0b20*/  IMAD.MOV R20, RZ, RZ, -R20 ;  /* 0x000000ffff147224 */ /* 0x000fc800078e0a14 */
[----:B------:R-:W-:-:S05]  /*0b30*/  IMAD R14, R7, R20, R14 ;  /* 0x00000014070e7224 */ /* 0x000fca00078e020e */
[----:B------:R-:W-:-:S13]  /*0b40*/  ISETP.GE.U32.AND P1, PT, R14, R7, PT ;  /* 0x000000070e00720c */ /* 0x000fda0003f26070 */
[----:B------:R-:W-:-:S04]  /*0b50*/  @P1 IADD3 R14, PT, PT, -R7, R14, RZ ;  /* 0x0000000e070e1210 */ /* 0x000fc80007ffe1ff */
[----:B------:R-:W-:-:S13]  /*0b60*/  ISETP.GE.U32.AND P1, PT, R14, R7, PT ;  /* 0x000000070e00720c */ /* 0x000fda0003f26070 */
[----:B------:R-:W-:-:S05]  /*0b70*/  @P1 IMAD.IADD R14, R14, 0x1, -R7 ;  /* 0x000000010e0e1824 */ /* 0x000fca00078e0a07 */
[----:B------:R-:W-:-:S04]  /*0b80*/  SEL R14, R5, R14, !P0 ;  /* 0x0000000e050e7207 */ /* 0x000fc80004000000 */
[----:B------:R-:W-:Y:S01]  /*0b90*/  LEA R14, R14, R1, 0x1 ;  /* 0x000000010e0e7211 */ /* 0x000fe200078e08ff */
[----:B--2---:R0:W-:Y:S04]  /*0ba0*/  STL.U16 [R8], R17 ;  /* 0x0000001108007387 */ /* 0x0041e80000100400 */
[----:B---3--:R1:W-:Y:S04]  /*0bb0*/  STL.U16 [R19+0x2], R16 ;  /* 0x0000021013007387 */ /* 0x0083e80000100400 */
[----:B------:R-:W2:Y:S04]  /*0bc0*/  LDL.U16 R21, [R14+0x2] ;  /* 0x000002000e157983 */ /* 0x000ea80000100400 */
[----:B------:R-:W3:Y:S01]  /*0bd0*/  LDL.U16 R23, [R8+0x2] ;  /* 0x0000020008177983 */ /* 0x000ee20000100400 */
[----:B------:R-:W-:-:S04]  /*0be0*/  SHF.R.U32.HI R20, RZ, 0x2, R13 ;  /* 0x00000002ff147819 */ /* 0x000fc8000001160d */
[----:B------:R-:W-:Y:S02]  /*0bf0*/  LOP3.LUT R13, R20, R13, RZ, 0x3c, !PT ;  /* 0x0000000d140d7212 */ /* 0x000fe400078e3cff */
[----:B------:R-:W-:-:S03]  /*0c00*/  SHF.L.U32 R20, R15, 0x4, RZ ;  /* 0x000000040f147819 */ /* 0x000fc600000006ff */
[----:B------:R-:W-:-:S05]  /*0c10*/  IMAD.SHL.U32 R22, R13, 0x2, RZ ;  /* 0x000000020d167824 */ /* 0x000fca00078e00ff */
[----:B------:R-:W-:-:S04]  /*0c20*/  LOP3.LUT R20, R15, R20, R22, 0x96, !PT ;  /* 0x000000140f147212 */ /* 0x000fc800078e9616 */
[----:B------:R-:W-:-:S04]  /*0c30*/  LOP3.LUT R13, R20, R13, RZ, 0x3c, !PT ;  /* 0x0000000d140d7212 */ /* 0x000fc800078e3cff */
[----:B------:R-:W-:-:S05]  /*0c40*/  IADD3 R20, PT, PT, R10, 0x10974f, R13 ;  /* 0x0010974f0a147810 */ /* 0x000fca0007ffe00d */
[----:B0-----:R-:W-:-:S04]  /*0c50*/  IMAD.HI.U32 R17, R4, R20, RZ ;  /* 0x0000001404117227 */ /* 0x001fc800078e00ff */
[----:B------:R-:W-:-:S04]  /*0c60*/  IMAD.MOV R17, RZ, RZ, -R17 ;  /* 0x000000ffff117224 */ /* 0x000fc800078e0a11 */
[----:B------:R-:W-:-:S05]  /*0c70*/  IMAD R20, R7, R17, R20 ;  /* 0x0000001107147224 */ /* 0x000fca00078e0214 */
[----:B------:R-:W-:-:S13]  /*0c80*/  ISETP.GE.U32.AND P1, PT, R20, R7, PT ;  /* 0x000000071400720c */ /* 0x000fda0003f26070 */
[----:B------:R-:W-:-:S04]  /*0c90*/  @P1 IADD3 R20, PT, PT, -R7, R20, RZ ;  /* 0x0000001407141210 */ /* 0x000fc80007ffe1ff */
[----:B------:R-:W-:-:S13]  /*0ca0*/  ISETP.GE.U32.AND P1, PT, R20, R7, PT ;  /* 0x000000071400720c */ /* 0x000fda0003f26070 */
[----:B------:R-:W-:-:S05]  /*0cb0*/  @P1 IMAD.IADD R20, R20, 0x1, -R7 ;  /* 0x0000000114141824 */ /* 0x000fca00078e0a07 */
[----:B-1----:R-:W-:-:S04]  /*0cc0*/  SEL R16, R5, R20, !P0 ;  /* 0x0000001405107207 */ /* 0x002fc80004000000 */
[----:B------:R-:W-:Y:S01]  /*0cd0*/  LEA R16, R16, R1, 0x1 ;  /* 0x0000000110107211 */ /* 0x000fe200078e08ff */
[----:B--2---:R0:W-:Y:S04]  /*0ce0*/  STL.U16 [R8+0x2], R21 ;  /* 0x0000021508007387 */ /* 0x0041e80000100400 */
        /* <DEDUP_REMOVED lines=19> */
[----:B--2---:R2:W-:Y:S04]  /*0e20*/  STL.U16 [R8+0x4], R19 ;  /* 0x0000041308007387 */ /* 0x0045e80000100400 */
[----:B---3--:R3:W-:Y:S04]  /*0e30*/  STL.U16 [R16+0x2], R25 ;  /* 0x0000021910007387 */ /* 0x0087e80000100400 */
[----:B0-----:R-:W4:Y:S04]  /*0e40*/  LDL.U16 R21, [R12+0x2] ;  /* 0x000002000c157983 */ /* 0x001f280000100400 */
[----:B-1----:R-:W5:Y:S01]  /*0e50*/  LDL.U16 R23, [R8+0x6] ;  /* 0x0000060008177983 */ /* 0x002f620000100400 */
[----:B------:R-:W-:-:S02]  /*0e60*/  SHF.R.U32.HI R14, RZ, 0x2, R11 ;  /* 0x00000002ff0e7819 */ /* 0x000fc4000001160b */
[----:B------:R-:W-:Y:S02]  /*0e70*/  SHF.L.U32 R20, R17, 0x4, RZ ;  /* 0x0000000411147819 */ /* 0x000fe400000006ff */
[----:B------:R-:W-:-:S05]  /*0e80*/  LOP3.LUT R14, R14, R11, RZ, 0x3c, !PT ;  /* 0x0000000b0e0e7212 */ /* 0x000fca00078e3cff */
[----:B------:R-:W-:-:S05]  /*0e90*/  IMAD.SHL.U32 R11, R14, 0x2, RZ ;  /* 0x000000020e0b7824 */ /* 0x000fca00078e00ff */
[----:B------:R-:W-:-:S04]  /*0ea0*/  LOP3.LUT R11, R17, R20, R11, 0x96, !PT ;  /* 0x00000014110b7212 */ /* 0x000fc800078e960b */
[----:B------:R-:W-:-:S04]  /*0eb0*/  LOP3.LUT R14, R11, R14, RZ, 0x3c, !PT ;  /* 0x0000000e0b0e7212 */ /* 0x000fc800078e3cff */
[----:B------:R-:W-:-:S05]  /*0ec0*/  IADD3 R11, PT, PT, R10, 0x1ba6d9, R14 ;  /* 0x001ba6d90a0b7810 */ /* 0x000fca0007ffe00e */
[----:B--2---:R-:W-:-:S04]  /*0ed0*/  IMAD.HI.U32 R19, R4, R11, RZ ;  /* 0x0000000b04137227 */ /* 0x004fc800078e00ff */
[----:B---3--:R-:W-:-:S04]  /*0ee0*/  IMAD.MOV R16, RZ, RZ, -R19 ;  /* 0x000000ffff107224 */ /* 0x008fc800078e0a13 */
[----:B------:R-:W-:-:S05]  /*0ef0*/  IMAD R16, R7, R16, R11 ;  /* 0x0000001007107224 */ /* 0x000fca00078e020b */
[----:B------:R-:W-:-:S13]  /*0f00*/  ISETP.GE.U32.AND P1, PT, R16, R7, PT ;  /* 0x000000071000720c */ /* 0x000fda0003f26070 */
[----:B------:R-:W-:-:S04]  /*0f10*/  @P1 IADD3 R16, PT, PT, -R7, R16, RZ ;  /* 0x0000001007101210 */ /* 0x000fc80007ffe1ff */
[----:B------:R-:W-:-:S13]  /*0f20*/  ISETP.GE.U32.AND P1, PT, R16, R7, PT ;  /* 0x000000071000720c */ /* 0x000fda0003f26070 */
[----:B------:R-:W-:-:S05]  /*0f30*/  @P1 IMAD.IADD R16, R16, 0x1, -R7 ;  /* 0x0000000110101824 */ /* 0x000fca00078e0a07 */
[----:B------:R-:W-:-:S04]  /*0f40*/  SEL R16, R5, R16, !P0 ;  /* 0x0000001005107207 */ /* 0x000fc80004000000 */
[----:B------:R-:W-:Y:S01]  /*0f50*/  LEA R11, R16, R1, 0x1 ;  /* 0x00000001100b7211 */ /* 0x000fe200078e08ff */
[----:B----4-:R0:W-:Y:S04]  /*0f60*/  STL.U16 [R8+0x6], R21 ;  /* 0x0000061508007387 */ /* 0x0101e80000100400 */
[----:B-----5:R1:W-:Y:S04]  /*0f70*/  STL.U16 [R12+0x2], R23 ;  /* 0x000002170c007387 */ /* 0x0203e80000100400 */
[----:B------:R-:W2:Y:S04]  /*0f80*/  LDL.U16 R19, [R11+0x2] ;  /* 0x000002000b137983 */ /* 0x000ea80000100400 */
[----:B------:R-:W3:Y:S01]  /*0f90*/  LDL.U16 R16, [R8+0x8] ;  /* 0x0000080008107983 */ /* 0x000ee20000100400 */
[----:B------:R-:W-:-:S02]  /*0fa0*/  SHF.R.U32.HI R20, RZ, 0x2, R9 ;  /* 0x00000002ff147819 */ /* 0x000fc40000011609 */
[----:B------:R-:W-:Y:S02]  /*0fb0*/  SHF.L.U32 R25, R14, 0x4, RZ ;  /* 0x000000040e197819 */ /* 0x000fe400000006ff */
[----:B------:R-:W-:-:S05]  /*0fc0*/  LOP3.LUT R9, R20, R9, RZ, 0x3c, !PT ;  /* 0x0000000914097212 */ /* 0x000fca00078e3cff */
        /* <DEDUP_REMOVED lines=33> */
[----:B--2---:R-:W-:Y:S04]  /*11e0*/  STL.U16 [R8+0xa], R21 ;  /* 0x00000a1508007387 */ /* 0x004fe80000100400 */
[----:B---3--:R0:W-:Y:S04]  /*11f0*/  STL.U16 [R12+0x2], R23 ;  /* 0x000002170c007387 */ /* 0x0081e80000100400 */
[----:B------:R-:W2:Y:S04]  /*1200*/  LDL.U16 R25, [R16+0x2] ;  /* 0x0000020010197983 */ /* 0x000ea80000100400 */
[----:B------:R-:W3:Y:S01]  /*1210*/  LDL.U16 R19, [R8+0xc] ;  /* 0x00000c0008137983 */ /* 0x000ee20000100400 */
[----:B------:R-:W-:Y:S01]  /*1220*/  SHF.R.U32.HI R20, RZ, 0x2, R13 ;  /* 0x00000002ff147819 */ /* 0x000fe2000001160d */
[----:B------:R-:W-:Y:S01]  /*1230*/  VIADD R10, R10, 0x2c3e28 ;  /* 0x002c3e280a0a7836 */ /* 0x000fe20000000000 */
[----:B------:R-:W-:-:S02]  /*1240*/  SHF.L.U32 R22, R15, 0x4, RZ ;  /* 0x000000040f167819 */ /* 0x000fc400000006ff */
[----:B------:R-:W-:-:S05]  /*1250*/  LOP3.LUT R20, R20, R13, RZ, 0x3c, !PT ;  /* 0x0000000d14147212 */ /* 0x000fca00078e3cff */
[----:B------:R-:W-:-:S05]  /*1260*/  IMAD.SHL.U32 R11, R20, 0x2, RZ ;  /* 0x00000002140b7824 */ /* 0x000fca00078e00ff */
[----:B------:R-:W-:-:S04]  /*1270*/  LOP3.LUT R11, R15, R22, R11, 0x96, !PT ;  /* 0x000000160f0b7212 */ /* 0x000fc800078e960b */
[----:B------:R-:W-:-:S04]  /*1280*/  LOP3.LUT R11, R11, R20, RZ, 0x3c, !PT ;  /* 0x000000140b0b7212 */ /* 0x000fc800078e3cff */
[----:B------:R-:W-:-:S05]  /*1290*/  IADD3 R13, PT, PT, R11, R10, RZ ;  /* 0x0000000a0b0d7210 */ /* 0x000fca0007ffe0ff */
[----:B0-----:R-:W-:-:S04]  /*12a0*/  IMAD.HI.U32 R12, R4, R13, RZ ;  /* 0x0000000d040c7227 */ /* 0x001fc800078e00ff */
        /* <DEDUP_REMOVED lines=10> */
[----:B------:R-:W2:Y:S04]  /*1350*/  LDL.U16 R23, [R21+0x2] ;  /* 0x0000020015177983 */ /* 0x000ea80000100400 */
[----:B------:R-:W3:Y:S01]  /*1360*/  LDL.U16 R20, [R8+0xe] ;  /* 0x00000e0008147983 */ /* 0x000ee20000100400 */
[C---:B------:R-:W-:Y:S01]  /*1370*/  VIADD R12, R2.reuse, 0x7 ;  /* 0x00000007020c7836 */ /* 0x040fe20000000000 */
[----:B------:R-:W-:Y:S01]  /*1380*/  IADD3 R2, PT, PT, R2, 0x8, RZ ;  /* 0x0000000802027810 */ /* 0x000fe20007ffe0ff */
[----:B------:R-:W-:-:S03]  /*1390*/  IMAD.MOV.U32 R13, RZ, RZ, R9 ;  /* 0x000000ffff0d7224 */ /* 0x000fc600078e0009 */
[----:B------:R-:W-:Y:S02]  /*13a0*/  ISETP.NE.AND P1, PT, R12, R3, PT ;  /* 0x000000030c00720c */ /* 0x000fe40003f25270 */
[----:B------:R-:W-:Y:S01]  /*13b0*/  MOV R12, R15 ;  /* 0x0000000f000c7202 */ /* 0x000fe20000000f00 */
[----:B--2---:R0:W-:Y:S04]  /*13c0*/  STL.U16 [R8+0xe], R23 ;  /* 0x00000e1708007387 */ /* 0x0041e80000100400 */
[----:B---3--:R0:W-:Y:S06]  /*13d0*/  STL.U16 [R21+0x2], R20 ;  /* 0x0000021415007387 */ /* 0x0081ec0000100400 */
[----:B------:R-:W-:Y:S05]  /*13e0*/  @P1 BRA `(.L_x_10) ;  /* 0xfffffff400601947 */ /* 0x000fea000383ffff */
.L_x_9:
[----:B------:R-:W-:-:S13]  /*13f0*/  ISETP.NE.AND P0, PT, R18, RZ, PT ;  /* 0x000000ff1200720c */ /* 0x000fda0003f05270 */
[----:B------:R-:W-:Y:S05]  /*1400*/  @!P0 BRA `(.L_x_2) ;  /* 0x0000000800fc8947 */ /* 0x000fea0003800000 */
[----:B------:R-:W-:Y:S02]  /*1410*/  ISETP.GE.U32.AND P1, PT, R18, 0x4, PT ;  /* 0x000000041200780c */ /* 0x000fe40003f26070 */
[----:B0-----:R-:W-:-:S04]  /*1420*/  LOP3.LUT R20, R7, 0x3, RZ, 0xc0, !PT ;  /* 0x0000000307147812 */ /* 0x001fc800078ec0ff */
[----:B------:R-:W-:-:S07]  /*1430*/  ISETP.NE.AND P0, PT, R20, RZ, PT ;  /* 0x000000ff1400720c */ /* 0x000fce0003f05270 */
[----:B------:R-:W-:Y:S06]  /*1440*/  @!P1 BRA `(.L_x_11) ;  /* 0x0000000400849947 */ /* 0x000fec0003800000 */
[----:B------:R-:W0:Y:S01]  /*1450*/  I2F.U32.RP R9, R7 ;  /* 0x0000000700097306 */ /* 0x000e220000209000 */
[----:B------:R-:W-:Y:S01]  /*1460*/  SHF.R.U32.HI R4, RZ, 0x2, R17 ;  /* 0x00000002ff047819 */ /* 0x000fe20000011611 */
[----:B------:R-:W-:Y:S01]  /*1470*/  IMAD.SHL.U32 R8, R11, 0x10, RZ ;  /* 0x000000100b087824 */ /* 0x000fe200078e00ff */
[----:B------:R-:W-:Y:S02]  /*1480*/  IADD3 R15, PT, PT, RZ, -R7, RZ ;  /* 0x80000007ff0f7210 */ /* 0x000fe40007ffe0ff */
[----:B------:R-:W-:-:S04]  /*1490*/  LOP3.LUT R4, R4, R17, RZ, 0x3c, !PT ;  /* 0x0000001104047212 */ /* 0x000fc800078e3cff */
[----:B------:R-:W-:-:S04]  /*14a0*/  SHF.L.U32 R3, R4, 0x1, RZ ;  /* 0x0000000104037819 */ /* 0x000fc800000006ff */
[----:B------:R-:W-:Y:S01]  /*14b0*/  LOP3.LUT R3, R11, R8, R3, 0x96, !PT ;  /* 0x000000080b037212 */ /* 0x000fe200078e9603 */
[----:B0-----:R-:W0:Y:S03]  /*14c0*/  MUFU.RCP R9, R9 ;  /* 0x0000000900097308 */ /* 0x001e260000001000 */
[----:B------:R-:W-:Y:S01]  /*14d0*/  LOP3.LUT R3, R3, R4, RZ, 0x3c, !PT ;  /* 0x0000000403037212 */ /* 0x000fe200078e3cff */
[----:B------:R-:W-:Y:S02]  /*14e0*/  IMAD.MOV.U32 R4, RZ, RZ, RZ ;  /* 0x000000ffff047224 */ /* 0x000fe400078e00ff */
[----:B0-----:R-:W-:-:S06]  /*14f0*/  VIADD R5, R9, 0xffffffe ;  /* 0x0ffffffe09057836 */ /* 0x001fcc0000000000 */
[----:B------:R-:W0:Y:S02]  /*1500*/  F2I.FTZ.U32.TRUNC.NTZ R5, R5 ;  /* 0x0000000500057305 */ /* 0x000e24000021f000 */
[----:B0-----:R-:W-:-:S04]  /*1510*/  IMAD R15, R15, R5, RZ ;  /* 0x000000050f0f7224 */ /* 0x001fc800078e02ff */
[----:B------:R-:W-:Y:S01]  /*1520*/  IMAD.HI.U32 R4, R5, R15, R4 ;  /* 0x0000000f05047227 */ /* 0x000fe200078e0004 */
[----:B------:R-:W-:-:S05]  /*1530*/  IADD3 R5, PT, PT, R10, 0x587c5, R3 ;  /* 0x000587c50a057810 */ /* 0x000fca0007ffe003 */
[----:B------:R-:W-:-:S05]  /*1540*/  IMAD.HI.U32 R8, R4, R5, RZ ;  /* 0x0000000504087227 */ /* 0x000fca00078e00ff */
[----:B------:R-:W-:-:S05]  /*1550*/  IADD3 R8, PT, PT, -R8, RZ, RZ ;  /* 0x000000ff08087210 */ /* 0x000fca0007ffe1ff */
[----:B------:R-:W-:Y:S01]  /*1560*/  IMAD R8, R7, R8, R5 ;  /* 0x0000000807087224 */ /* 0x000fe200078e0205 */
[----:B------:R-:W-:-:S04]  /*1570*/  LOP3.LUT R5, RZ, R7, RZ, 0x33, !PT ;  /* 0x00000007ff057212 */ /* 0x000fc800078e33ff */
[----:B------:R-:W-:-:S13]  /*1580*/  ISETP.GE.U32.AND P1, PT, R8, R7, PT ;  /* 0x000000070800720c */ /* 0x000fda0003f26070 */
[----:B------:R-:W-:Y:S01]  /*1590*/  @P1 IMAD.IADD R8, R8, 0x1, -R7 ;  /* 0x0000000108081824 */ /* 0x000fe200078e0a07 */
[----:B------:R-:W-:-:S04]  /*15a0*/  ISETP.NE.U32.AND P1, PT, R7, RZ, PT ;  /* 0x000000ff0700720c */ /* 0x000fc80003f25070 */
        /* <DEDUP_REMOVED lines=45> */
[----:B------:R-:W3:Y:S04]  /*1880*/  LDL.U16 R23, [R15+0x2] ;  /* 0x000002000f177983 */ /* 0x000ee80000100400 */
[----:B-1----:R-:W4:Y:S01]  /*1890*/  LDL.U16 R16, [R8+0x4] ;  /* 0x0000040008107983 */ /* 0x002f220000100400 */
[----:B------:R-:W-:Y:S01]  /*18a0*/  SHF.R.U32.HI R17, RZ, 0x2, R12 ;  /* 0x00000002ff117819 */ /* 0x000fe2000001160c */
[----:B------:R-:W-:-:S03]  /*18b0*/  VIADD R10, R10, 0x161f14 ;  /* 0x00161f140a0a7836 */ /* 0x000fc60000000000 */
[----:B------:R-:W-:Y:S02]  /*18c0*/  LOP3.LUT R17, R17, R12, RZ, 0x3c, !PT ;  /* 0x0000000c11117212 */ /* 0x000fe400078e3cff */
[----:B------:R-:W-:-:S03]  /*18d0*/  SHF.L.U32 R12, R13, 0x4, RZ ;  /* 0x000000040d0c7819 */ /* 0x000fc600000006ff */
[----:B------:R-:W-:-:S05]  /*18e0*/  IMAD.SHL.U32 R18, R17, 0x2, RZ ;  /* 0x0000000211127824 */ /* 0x000fca00078e00ff */
[----:B------:R-:W-:-:S04]  /*18f0*/  LOP3.LUT R12, R13, R12, R18, 0x96, !PT ;  /* 0x0000000c0d0c7212 */ /* 0x000fc800078e9612 */
[----:B------:R-:W-:-:S04]  /*1900*/  LOP3.LUT R25, R12, R17, RZ, 0x3c, !PT ;  /* 0x000000110c197212 */ /* 0x000fc800078e3cff */
[----:B------:R-:W-:-:S05]  /*1910*/  IADD3 R12, PT, PT, R25, R10, RZ ;  /* 0x0000000a190c7210 */ /* 0x000fca0007ffe0ff */
        /* <DEDUP_REMOVED lines=9> */
[----:B---3--:R1:W-:Y:S04]  /*19b0*/  STL.U16 [R8+0x4], R23 ;  /* 0x0000041708007387 */ /* 0x0083e80000100400 */
[----:B----4-:R1:W-:Y:S04]  /*19c0*/  STL.U16 [R15+0x2], R16 ;  /* 0x000002100f007387 */ /* 0x0103e80000100400 */
[----:B0-----:R-:W3:Y:S04]  /*19d0*/  LDL.U16 R19, [R5+0x2] ;  /* 0x0000020005137983 */ /* 0x001ee80000100400 */
[----:B------:R-:W4:Y:S01]  /*19e0*/  LDL.U16 R4, [R8+0x6] ;  /* 0x0000060008047983 */ /* 0x000f220000100400 */
[----:B------:R-:W-:Y:S01]  /*19f0*/  MOV R17, R11 ;  /* 0x0000000b00117202 */ /* 0x000fe20000000f00 */
[----:B------:R-:W-:Y:S01]  /*1a00*/  VIADD R2, R2, 0x4 ;  /* 0x0000000402027836 */ /* 0x000fe20000000000 */
[----:B------:R-:W-:Y:S01]  /*1a10*/  MOV R13, R9 ;  /* 0x00000009000d7202 */ /* 0x000fe20000000f00 */
[----:B--2---:R-:W-:-:S02]  /*1a20*/  IMAD.MOV.U32 R14, RZ, RZ, R3 ;  /* 0x000000ffff0e7224 */ /* 0x004fc400078e0003 */
[----:B------:R-:W-:Y:S01]  /*1a30*/  IMAD.MOV.U32 R11, RZ, RZ, R25 ;  /* 0x000000ffff0b7224 */ /* 0x000fe200078e0019 */
[----:B---3--:R1:W-:Y:S04]  /*1a40*/  STL.U16 [R8+0x6], R19 ;  /* 0x0000061308007387 */ /* 0x0083e80000100400 */
[----:B----4-:R1:W-:Y:S02]  /*1a50*/  STL.U16 [R5+0x2], R4 ;  /* 0x0000020405007387 */ /* 0x0103e40000100400 */
.L_x_11:
[----:B------:R-:W-:Y:S05]  /*1a60*/  @!P0 BRA `(.L_x_2) ;  /* 0x0000000400648947 */ /* 0x000fea0003800000 */
[----:B------:R-:W-:Y:S02]  /*1a70*/  ISETP.NE.AND P1, PT, R20, 0x1, PT ;  /* 0x000000011400780c */ /* 0x000fe40003f25270 */
[----:B------:R-:W-:-:S04]  /*1a80*/  LOP3.LUT R3, R7, 0x1, RZ, 0xc0, !PT ;  /* 0x0000000107037812 */ /* 0x000fc800078ec0ff */
[----:B------:R-:W-:-:S07]  /*1a90*/  ISETP.NE.U32.AND P0, PT, R3, 0x1, PT ;  /* 0x000000010300780c */ /* 0x000fce0003f05070 */
[----:B------:R-:W-:Y:S06]  /*1aa0*/  @!P1 BRA `(.L_x_12) ;  /* 0x0000000000d89947 */ /* 0x000fec0003800000 */
[----:B------:R-:W0:Y:S01]  /*1ab0*/  I2F.U32.RP R9, R7 ;  /* 0x0000000700097306 */ /* 0x000e220000209000 */
[----:B-1----:R-:W-:Y:S01]  /*1ac0*/  SHF.R.U32.HI R4, RZ, 0x2, R17 ;  /* 0x00000002ff047819 */ /* 0x002fe20000011611 */
[----:B------:R-:W-:Y:S01]  /*1ad0*/  IMAD.MOV R15, RZ, RZ, -R7 ;  /* 0x000000ffff0f7224 */ /* 0x000fe200078e0a07 */
[----:B------:R-:W-:Y:S01]  /*1ae0*/  SHF.L.U32 R8, R11, 0x4, RZ ;  /* 0x000000040b087819 */ /* 0x000fe200000006ff */
[----:B------:R-:W-:Y:S01]  /*1af0*/  IMAD R12, R2, 0x2, R1 ;  /* 0x00000002020c7824 */ /* 0x000fe200078e0201 */
[----:B------:R-:W-:Y:S02]  /*1b00*/  LOP3.LUT R4, R4, R17, RZ, 0x3c, !PT ;  /* 0x0000001104047212 */ /* 0x000fe400078e3cff */
[----:B------:R-:W-:-:S03]  /*1b10*/  LOP3.LUT R17, RZ, R7, RZ, 0x33, !PT ;  /* 0x00000007ff117212 */ /* 0x000fc600078e33ff */
[----:B------:R-:W-:Y:S01]  /*1b20*/  IMAD.SHL.U32 R3, R4, 0x2, RZ ;  /* 0x0000000204037824 */ /* 0x000fe200078e00ff */
[----:B0-----:R-:W0:Y:S04]  /*1b30*/  MUFU.RCP R9, R9 ;  /* 0x0000000900097308 */ /* 0x001e280000001000 */
[----:B------:R-:W-:Y:S02]  /*1b40*/  LOP3.LUT R3, R11, R8, R3, 0x96, !PT ;  /* 0x000000080b037212 */ /* 0x000fe400078e9603 */
[----:B0-----:R-:W-:Y:S02]  /*1b50*/  IADD3 R5, PT, PT, R9, 0xffffffe, RZ ;  /* 0x0ffffffe09057810 */ /* 0x001fe40007ffe0ff */
[----:B------:R-:W-:Y:S01]  /*1b60*/  LOP3.LUT R9, R3, R4, RZ, 0x3c, !PT ;  /* 0x0000000403097212 */ /* 0x000fe200078e3cff */
[----:B------:R-:W-:-:S03]  /*1b70*/  HFMA2 R4, -RZ, RZ, 0, 0 ;  /* 0x00000000ff047431 */ /* 0x000fc600000001ff */
[----:B------:R-:W0:Y:S02]  /*1b80*/  F2I.FTZ.U32.TRUNC.NTZ R5, R5 ;  /* 0x0000000500057305 */ /* 0x000e24000021f000 */
[----:B0-----:R-:W-:-:S04]  /*1b90*/  IMAD R11, R15, R5, RZ ;  /* 0x000000050f0b7224 */ /* 0x001fc800078e02ff */
[----:B------:R-:W-:Y:S01]  /*1ba0*/  IMAD.HI.U32 R15, R5, R11, R4 ;  /* 0x0000000b050f7227 */ /* 0x000fe200078e0004 */
[----:B------:R-:W-:-:S05]  /*1bb0*/  IADD3 R4, PT, PT, R10, 0x587c5, R9 ;  /* 0x000587c50a047810 */ /* 0x000fca0007ffe009 */
[----:B------:R-:W-:-:S04]  /*1bc0*/  IMAD.HI.U32 R3, R15, R4, RZ ;  /* 0x000000040f037227 */ /* 0x000fc800078e00ff */
[----:B------:R-:W-:-:S04]  /*1bd0*/  IMAD.MOV R3, RZ, RZ, -R3 ;  /* 0x000000ffff037224 */ /* 0x000fc800078e0a03 */
[----:B------:R-:W-:Y:S02]  /*1be0*/  IMAD R4, R7, R3, R4 ;  /* 0x0000000307047224 */ /* 0x000fe400078e0204 */
[----:B------:R-:W2:Y:S03]  /*1bf0*/  LDL.U16 R3, [R12] ;  /* 0x000000000c037983 */ /* 0x000ea60000100400 */
[----:B------:R-:W-:-:S13]  /*1c00*/  ISETP.GE.U32.AND P1, PT, R4, R7, PT ;  /* 0x000000070400720c */ /* 0x000fda0003f26070 */
[C---:B------:R-:W-:Y:S02]  /*1c10*/  @P1 IADD3 R4, PT, PT, -R7.reuse, R4, RZ ;  /* 0x0000000407041210 */ /* 0x040fe40007ffe1ff */
[----:B------:R-:W-:Y:S02]  /*1c20*/  ISETP.NE.U32.AND P1, PT, R7, RZ, PT ;  /* 0x000000ff0700720c */ /* 0x000fe40003f25070 */
[----:B------:R-:W-:-:S13]  /*1c30*/  ISETP.GE.U32.AND P2, PT, R4, R7, PT ;  /* 0x000000070400720c */ /* 0x000fda0003f46070 */
[----:B------:R-:W-:-:S05]  /*1c40*/  @P2 IMAD.IADD R4, R4, 0x1, -R7 ;  /* 0x0000000104042824 */ /* 0x000fca00078e0a07 */
[----:B------:R-:W-:-:S04]  /*1c50*/  SEL R4, R17, R4, !P1 ;  /* 0x0000000411047207 */ /* 0x000fc80004800000 */
[----:B------:R-:W-:-:S05]  /*1c60*/  LEA R16, R4, R1, 0x1 ;  /* 0x0000000104107211 */ /* 0x000fca00078e08ff */
[----:B------:R-:W3:Y:S01]  /*1c70*/  LDL.U16 R4, [R16+0x2] ;  /* 0x0000020010047983 */ /* 0x000ee20000100400 */
[----:B------:R-:W-:Y:S01]  /*1c80*/  SHF.R.U32.HI R5, RZ, 0x2, R14 ;  /* 0x00000002ff057819 */ /* 0x000fe2000001160e */
[----:B------:R-:W-:-:S03]  /*1c90*/  IMAD.SHL.U32 R11, R9, 0x10, RZ ;  /* 0x00000010090b7824 */ /* 0x000fc600078e00ff */
[----:B------:R-:W-:-:S04]  /*1ca0*/  LOP3.LUT R5, R5, R14, RZ, 0x3c, !PT ;  /* 0x0000000e05057212 */ /* 0x000fc800078e3cff */
[----:B------:R-:W-:-:S04]  /*1cb0*/  SHF.L.U32 R8, R5, 0x1, RZ ;  /* 0x0000000105087819 */ /* 0x000fc800000006ff */
[----:B------:R-:W-:Y:S02]  /*1cc0*/  LOP3.LUT R8, R9, R11, R8, 0x96, !PT ;  /* 0x0000000b09087212 */ /* 0x000fe400078e9608 */
[----:B------:R-:W-:Y:S02]  /*1cd0*/  IADD3 R10, PT, PT, R10, 0xb0f8a, RZ ;  /* 0x000b0f8a0a0a7810 */ /* 0x000fe40007ffe0ff */
[----:B------:R-:W-:-:S05]  /*1ce0*/  LOP3.LUT R11, R8, R5, RZ, 0x3c, !PT ;  /* 0x00000005080b7212 */ /* 0x000fca00078e3cff */
[----:B------:R-:W-:-:S04]  /*1cf0*/  IMAD.IADD R8, R11, 0x1, R10 ;  /* 0x000000010b087824 */ /* 0x000fc800078e020a */
        /* <DEDUP_REMOVED lines=9> */
[----:B---3--:R0:W-:Y:S04]  /*1d90*/  STL.U16 [R12], R4 ;  /* 0x000000040c007387 */ /* 0x0081e80000100400 */
[----:B--2---:R0:W-:Y:S04]  /*1da0*/  STL.U16 [R16+0x2], R3 ;  /* 0x0000020310007387 */ /* 0x0041e80000100400 */
[----:B------:R-:W2:Y:S04]  /*1db0*/  LDL.U16 R9, [R8+0x2] ;  /* 0x0000020008097983 */ /* 0x000ea80000100400 */
[----:B------:R-:W3:Y:S01]  /*1dc0*/  LDL.U16 R5, [R12+0x2] ;  /* 0x000002000c057983 */ /* 0x000ee20000100400 */
[----:B------:R-:W-:Y:S01]  /*1dd0*/  IADD3 R2, PT, PT, R2, 0x2, RZ ;  /* 0x0000000202027810 */ /* 0x000fe20007ffe0ff */
[----:B------:R-:W-:-:S02]  /*1de0*/  IMAD.MOV.U32 R17, RZ, RZ, R13 ;  /* 0x000000ffff117224 */ /* 0x000fc400078e000d */
[----:B--2---:R0:W-:Y:S04]  /*1df0*/  STL.U16 [R12+0x2], R9 ;  /* 0x000002090c007387 */ /* 0x0041e80000100400 */
[----:B---3--:R0:W-:Y:S02]  /*1e00*/  STL.U16 [R8+0x2], R5 ;  /* 0x0000020508007387 */ /* 0x0081e40000100400 */
.L_x_12:
[----:B------:R-:W-:Y:S05]  /*1e10*/  @P0 BRA `(.L_x_2) ;  /* 0x0000000000780947 */ /* 0x000fea0003800000 */
[----:B0-----:R-:W0:Y:S01]  /*1e20*/  I2F.U32.RP R9, R7 ;  /* 0x0000000700097306 */ /* 0x001e220000209000 */
[----:B-1----:R-:W-:Y:S01]  /*1e30*/  SHF.R.U32.HI R4, RZ, 0x2, R17 ;  /* 0x00000002ff047819 */ /* 0x002fe20000011611 */
[----:B------:R-:W-:Y:S01]  /*1e40*/  IMAD.MOV R13, RZ, RZ, -R7 ;  /* 0x000000ffff0d7224 */ /* 0x000fe200078e0a07 */
[----:B------:R-:W-:Y:S01]  /*1e50*/  SHF.L.U32 R8, R11, 0x4, RZ ;  /* 0x000000040b087819 */ /* 0x000fe200000006ff */
[----:B------:R-:W-:Y:S01]  /*1e60*/  IMAD R2, R2, 0x2, R1 ;  /* 0x0000000202027824 */ /* 0x000fe200078e0201 */
[----:B------:R-:W-:Y:S02]  /*1e70*/  LOP3.LUT R4, R4, R17, RZ, 0x3c, !PT ;  /* 0x0000001104047212 */ /* 0x000fe400078e3cff */
[----:B------:R-:W-:-:S03]  /*1e80*/  ISETP.NE.U32.AND P1, PT, R7, RZ, PT ;  /* 0x000000ff0700720c */ /* 0x000fc60003f25070 */
[----:B------:R-:W-:Y:S01]  /*1e90*/  IMAD.SHL.U32 R3, R4, 0x2, RZ ;  /* 0x0000000204037824 */ /* 0x000fe200078e00ff */
[----:B0-----:R-:W0:Y:S04]  /*1ea0*/  MUFU.RCP R9, R9 ;  /* 0x0000000900097308 */ /* 0x001e280000001000 */
[----:B------:R-:W-:-:S04]  /*1eb0*/  LOP3.LUT R3, R11, R8, R3, 0x96, !PT ;  /* 0x000000080b037212 */ /* 0x000fc800078e9603 */
[----:B------:R-:W-:Y:S02]  /*1ec0*/  LOP3.LUT R3, R3, R4, RZ, 0x3c, !PT ;  /* 0x0000000403037212 */ /* 0x000fe400078e3cff */
[----:B------:R-:W-:Y:S02]  /*1ed0*/  MOV R4, RZ ;  /* 0x000000ff00047202 */ /* 0x000fe40000000f00 */
[----:B------:R-:W-:Y:S02]  /*1ee0*/  IADD3 R10, PT, PT, R10, 0x587c5, R3 ;  /* 0x000587c50a0a7810 */ /* 0x000fe40007ffe003 */
[----:B0-----:R-:W-:-:S06]  /*1ef0*/  IADD3 R5, PT, PT, R9, 0xffffffe, RZ ;  /* 0x0ffffffe09057810 */ /* 0x001fcc0007ffe0ff */
[----:B------:R-:W0:Y:S02]  /*1f00*/  F2I.FTZ.U32.TRUNC.NTZ R5, R5 ;  /* 0x0000000500057305 */ /* 0x000e24000021f000 */
[----:B0-----:R-:W-:-:S04]  /*1f10*/  IMAD R11, R13, R5, RZ ;  /* 0x000000050d0b7224 */ /* 0x001fc800078e02ff */
[----:B------:R-:W-:-:S06]  /*1f20*/  IMAD.HI.U32 R11, R5, R11, R4 ;  /* 0x0000000b050b7227 */ /* 0x000fcc00078e0004 */
[----:B------:R-:W-:-:S04]  /*1f30*/  IMAD.HI.U32 R3, R11, R10, RZ ;  /* 0x0000000a0b037227 */ /* 0x000fc800078e00ff */
[----:B------:R-:W-:-:S04]  /*1f40*/  IMAD.MOV R3, RZ, RZ, -R3 ;  /* 0x000000ffff037224 */ /* 0x000fc800078e0a03 */
[----:B------:R-:W-:Y:S02]  /*1f50*/  IMAD R10, R7, R3, R10 ;  /* 0x00000003070a7224 */ /* 0x000fe400078e020a */
[----:B------:R-:W2:Y:S03]  /*1f60*/  LDL.U16 R3, [R2] ;  /* 0x0000000002037983 */ /* 0x000ea60000100400 */
[----:B------:R-:W-:-:S13]  /*1f70*/  ISETP.GE.U32.AND P0, PT, R10, R7, PT ;  /* 0x000000070a00720c */ /* 0x000fda0003f06070 */
[----:B------:R-:W-:-:S04]  /*1f80*/  @P0 IADD3 R10, PT, PT, -R7, R10, RZ ;  /* 0x0000000a070a0210 */ /* 0x000fc80007ffe1ff */
[----:B------:R-:W-:-:S13]  /*1f90*/  ISETP.GE.U32.AND P0, PT, R10, R7, PT ;  /* 0x000000070a00720c */ /* 0x000fda0003f06070 */
[----:B------:R-:W-:Y:S01]  /*1fa0*/  @P0 IMAD.IADD R10, R10, 0x1, -R7 ;  /* 0x000000010a0a0824 */ /* 0x000fe200078e0a07 */
[----:B------:R-:W-:-:S04]  /*1fb0*/  @!P1 LOP3.LUT R10, RZ, R7, RZ, 0x33, !PT ;  /* 0x00000007ff0a9212 */ /* 0x000fc800078e33ff */
[----:B------:R-:W-:-:S05]  /*1fc0*/  LEA R10, R10, R1, 0x1 ;  /* 0x000000010a0a7211 */ /* 0x000fca00078e08ff */
[----:B------:R-:W3:Y:S04]  /*1fd0*/  LDL.U16 R5, [R10+0x2] ;  /* 0x000002000a057983 */ /* 0x000ee80000100400 */
[----:B---3--:R3:W-:Y:S04]  /*1fe0*/  STL.U16 [R2], R5 ;  /* 0x0000000502007387 */ /* 0x0087e80000100400 */
[----:B--2---:R3:W-:Y:S02]  /*1ff0*/  STL.U16 [R10+0x2], R3 ;  /* 0x000002030a007387 */ /* 0x0047e40000100400 */
.L_x_2:
[----:B------:R-:W-:Y:S01]  /*2000*/  ISETP.GE.AND P0, PT, R0, 0x1, PT ;  /* 0x000000010000780c */ /* 0x000fe20003f06270 */
[----:B0-----:R-:W-:-:S12]  /*2010*/  HFMA2 R9, -RZ, RZ, 0, 0 ;  /* 0x00000000ff097431 */ /* 0x001fd800000001ff */
[----:B------:R-:W-:Y:S05]  /*2020*/  @!P0 BRA `(.L_x_13) ;  /* 0x0000001c00948947 */ /* 0x000fea0003800000 */
[C---:B------:R-:W-:Y:S01]  /*2030*/  ISETP.GE.U32.AND P0, PT, R0.reuse, 0x8, PT ;  /* 0x000000080000780c */ /* 0x040fe20003f06070 */
[----:B---3--:R-:W-:Y:S01]  /*2040*/  IMAD.MOV.U32 R2, RZ, RZ, 0x1 ;  /* 0x00000001ff027424 */ /* 0x008fe200078e00ff */
[----:B-1----:R-:W-:Y:S02]  /*2050*/  LOP3.LUT R5, R0, 0x7, RZ, 0xc0, !PT ;  /* 0x0000000700057812 */ /* 0x002fe400078ec0ff */
[----:B------:R-:W-:Y:S02]  /*2060*/  CS2R R24, SRZ ;  /* 0x0000000000187805 */ /* 0x000fe4000001ff00 */
[----:B------:R-:W-:-:S07]  /*2070*/  MOV R9, RZ ;  /* 0x000000ff00097202 */ /* 0x000fce0000000f00 */
[----:B------:R-:W-:Y:S05]  /*2080*/  @!P0 BRA `(.L_x_14) ;  /* 0x0000000c00948947 */ /* 0x000fea0003800000 */
[----:B------:R-:W0:Y:S08]  /*2090*/  LDC.64 R10, c[0x0][0x388] ;  /* 0x0000e200ff0a7b82 */ /* 0x000e300000000a00 */
[----:B------:R-:W1:Y:S08]  /*20a0*/  LDC.64 R18, c[0x0][0x390] ;  /* 0x0000e400ff127b82 */ /* 0x000e700000000a00 */
[----:B------:R-:W2:Y:S01]  /*20b0*/  LDC.64 R14, c[0x0][0x388] ;  /* 0x0000e200ff0e7b82 */ /* 0x000ea20000000a00 */
[----:B0-----:R0:W5:Y:S07]  /*20c0*/  LDG.E R13, desc[UR6][R10.64] ;  /* 0x000000060a0d7981 */ /* 0x00116e000c1e1900 */
[----:B------:R-:W3:Y:S01]  /*20d0*/  LDC.64 R16, c[0x0][0x390] ;  /* 0x0000e400ff107b82 */ /* 0x000ee20000000a00 */
[----:B-1----:R0:W5:Y:S01]  /*20e0*/  LDG.E R18, desc[UR6][R18.64] ;  /* 0x0000000612127981 */ /* 0x002162000c1e1900 */
[----:B------:R-:W-:Y:S01]  /*20f0*/  LOP3.LUT R0, R0, 0x7ffffff8, RZ, 0xc0, !PT ;  /* 0x7ffffff800007812 */ /* 0x000fe200078ec0ff */
[----:B------:R-:W-:-:S02]  /*2100*/  HFMA2 R3, -RZ, RZ, 0, 0 ;  /* 0x00000000ff037431 */ /* 0x000fc400000001ff */
[----:B------:R-:W-:Y:S02]  /*2110*/  VIADD R4, R1, 0x8 ;  /* 0x0000000801047836 */ /* 0x000fe40000000000 */
[----:B------:R-:W-:Y:S01]  /*2120*/  IMAD.MOV.U32 R9, RZ, RZ, RZ ;  /* 0x000000ffff097224 */ /* 0x000fe200078e00ff */
[----:B------:R-:W-:-:S07]  /*2130*/  IADD3 R2, PT, PT, -R0, RZ, RZ ;  /* 0x000000ff00027210 */ /* 0x000fce0007ffe1ff */
.L_x_39:
[----:B------:R-:W0:Y:S02]  /*2140*/  LDL.U16 R21, [R4+-0x6] ;  /* 0xfffffa0004157983 */ /* 0x000e240000100400 */
[----:B0--3--:R-:W-:-:S04]  /*2150*/  IMAD.WIDE.U32 R10, R21, 0x4, R16 ;  /* 0x00000004150a7825 */ /* 0x009fc800078e0010 */
[----:B--2---:R-:W-:Y:S01]  /*2160*/  IMAD.WIDE.U32 R20, R21, 0x4, R14 ;  /* 0x0000000415147825 */ /* 0x004fe200078e000e */
[----:B------:R-:W2:Y:S05]  /*2170*/  LDG.E R19, desc[UR6][R10.64] ;  /* 0x000000060a137981 */ /* 0x000eaa000c1e1900 */
[----:B------:R-:W3:Y:S01]  /*2180*/  LDG.E R20, desc[UR6][R20.64] ;  /* 0x0000000614147981 */ /* 0x000ee2000c1e1900 */
[----:B------:R-:W-:Y:S01]  /*2190*/  BSSY.RECONVERGENT B1, `(.L_x_15) ;  /* 0x0000012000017945 */ /* 0x000fe20003800200 */
[----:B--2--5:R-:W-:-:S04]  /*21a0*/  FADD R18, R19, -R18 ;  /* 0x8000001213127221 */ /* 0x024fc80000000000 */
[----:B------:R-:W-:Y:S01]  /*21b0*/  FMUL R18, R18, R18 ;  /* 0x0000001212127220 */ /* 0x000fe20000400000 */
[----:B---3--:R-:W-:-:S04]  /*21c0*/  FADD R13, R20, -R13 ;  /* 0x8000000d140d7221 */ /* 0x008fc80000000000 */
[----:B------:R-:W-:-:S04]  /*21d0*/  FFMA R7, R13, R13, R18 ;  /* 0x0000000d0d077223 */ /* 0x000fc80000000012 */
[----:B------:R-:W-:Y:S01]  /*21e0*/  VIADD R0, R7, 0xf3000000 ;  /* 0xf300000007007836 */ /* 0x000fe20000000000 */
[----:B------:R0:W1:Y:S04]  /*21f0*/  MUFU.RSQ R8, R7 ;  /* 0x0000000700087308 */ /* 0x0000680000001400 */
[----:B------:R-:W-:-:S13]  /*2200*/  ISETP.GT.U32.AND P0, PT, R0, 0x727fffff, PT ;  /* 0x727fffff0000780c */ /* 0x000fda0003f04070 */
[----:B01----:R-:W-:Y:S05]  /*2210*/  @!P0 BRA `(.L_x_16) ;  /* 0x0000000000148947 */ /* 0x003fea0003800000 */
[----:B------:R-:W-:Y:S02]  /*2220*/  MOV R0, R7 ;  /* 0x0000000700007202 */ /* 0x000fe40000000f00 */
[----:B------:R-:W-:-:S07]  /*2230*/  MOV R8, 0x2250 ;  /* 0x0000225000087802 */ /* 0x000fce0000000f00 */
[----:B------:R-:W-:Y:S05]  /*2240*/  CALL.REL.NOINC `($__internal_0_$__cuda_sm20_sqrt_rn_f32_slowpath) ;  /* 0x0000001c00587944 */ /* 0x000fea0003c00000 */
[----:B------:R-:W-:Y:S01]  /*2250*/  IMAD.MOV.U32 R0, RZ, RZ, R11 ;  /* 0x000000ffff007224 */ /* 0x000fe200078e000b */
[----:B------:R-:W-:Y:S06]  /*2260*/  BRA `(.L_x_17) ;  /* 0x0000000000107947 */ /* 0x000fec0003800000 */
.L_x_16:
[----:B------:R-:W-:Y:S01]  /*2270*/  FMUL.FTZ R0, R7, R8 ;  /* 0x0000000807007220 */ /* 0x000fe20000410000 */
[----:B------:R-:W-:-:S03]  /*2280*/  FMUL.FTZ R8, R8, 0.5 ;  /* 0x3f00000008087820 */ /* 0x000fc60000410000 */
[----:B------:R-:W-:-:S04]  /*2290*/  FFMA R7, -R0, R0, R7 ;  /* 0x0000000000077223 */ /* 0x000fc80000000107 */
[----:B------:R-:W-:-:S07]  /*22a0*/  FFMA R0, R7, R8, R0 ;  /* 0x0000000807007223 */ /* 0x000fce0000000000 */
.L_x_17:
[----:B------:R-:W-:Y:S05]  /*22b0*/  BSYNC.RECONVERGENT B1 ;  /* 0x0000000000017941 */ /* 0x000fea0003800200 */
.L_x_15:
[----:B------:R-:W2:Y:S02]  /*22c0*/  LDL.U16 R11, [R4+-0x4] ;  /* 0xfffffc00040b7983 */ /* 0x000ea40000100400 */
[----:B--2---:R-:W-:-:S04]  /*22d0*/  IMAD.WIDE.U32 R22, R11, 0x4, R16 ;  /* 0x000000040b167825 */ /* 0x004fc800078e0010 */
[----:B------:R-:W-:Y:S01]  /*22e0*/  IMAD.WIDE.U32 R10, R11, 0x4, R14 ;  /* 0x000000040b0a7825 */ /* 0x000fe200078e000e */
[----:B------:R-:W2:Y:S04]  /*22f0*/  LDG.E R18, desc[UR6][R22.64] ;  /* 0x0000000616127981 */ /* 0x000ea8000c1e1900 */
[----:B------:R-:W3:Y:S01]  /*2300*/  LDG.E R13, desc[UR6][R10.64] ;  /* 0x000000060a0d7981 */ /* 0x000ee2000c1e1900 */
[----:B------:R-:W-:Y:S01]  /*2310*/  FADD R0, R0, 0.5 ;  /* 0x3f00000000007421 */ /* 0x000fe20000000000 */
[----:B------:R-:W-:Y:S03]  /*2320*/  BSSY.RECONVERGENT B1, `(.L_x_18) ;  /* 0x0000013000017945 */ /* 0x000fe60003800200 */
[----:B------:R0:W1:Y:S01]  /*2330*/  F2I.TRUNC.NTZ R24, R0 ;  /* 0x0000000000187305 */ /* 0x000062000020f100 */
[----:B--2---:R-:W-:Y:S01]  /*2340*/  FADD R19, -R19, R18 ;  /* 0x0000001213137221 */ /* 0x004fe20000000100 */
[----:B---3--:R-:W-:-:S03]  /*2350*/  FADD R20, -R20, R13 ;  /* 0x0000000d14147221 */ /* 0x008fc60000000100 */
[----:B------:R-:W-:-:S04]  /*2360*/  FMUL R19, R19, R19 ;  /* 0x0000001313137220 */ /* 0x000fc80000400000 */
[----:B------:R-:W-:-:S04]  /*2370*/  FFMA R19, R20, R20, R19 ;  /* 0x0000001414137223 */ /* 0x000fc80000000013 */
[----:B------:R0:W2:Y:S01]  /*2380*/  MUFU.RSQ R8, R19 ;  /* 0x0000001300087308 */ /* 0x0000a20000001400 */
[----:B------:R-:W-:-:S04]  /*2390*/  IADD3 R7, PT, PT, R19, -0xd000000, RZ ;  /* 0xf300000013077810 */ /* 0x000fc80007ffe0ff */
[----:B------:R-:W-:-:S13]  /*23a0*/  ISETP.GT.U32.AND P0, PT, R7, 0x727fffff, PT ;  /* 0x727fffff0700780c */ /* 0x000fda0003f04070 */
[----:B012---:R-:W-:Y:S05]  /*23b0*/  @!P0 BRA `(.L_x_19) ;  /* 0x0000000000148947 */ /* 0x007fea0003800000 */
[----:B------:R-:W-:Y:S01]  /*23c0*/  IMAD.MOV.U32 R0, RZ, RZ, R19 ;  /* 0x000000ffff007224 */ /* 0x000fe200078e0013 */
[----:B------:R-:W-:-:S07]  /*23d0*/  MOV R8, 0x23f0 ;  /* 0x000023f000087802 */ /* 0x000fce0000000f00 */
[----:B------:R-:W-:Y:S05]  /*23e0*/  CALL.REL.NOINC `($__internal_0_$__cuda_sm20_sqrt_rn_f32_slowpath) ;  /* 0x0000001800f07944 */ /* 0x000fea0003c00000 */
[----:B------:R-:W-:Y:S01]  /*23f0*/  MOV R0, R11 ;  /* 0x0000000b00007202 */ /* 0x000fe20000000f00 */
[----:B------:R-:W-:Y:S06]  /*2400*/  BRA `(.L_x_20) ;  /* 0x0000000000107947 */ /* 0x000fec0003800000 */
.L_x_19:
[----:B------:R-:W-:Y:S01]  /*2410*/  FMUL.FTZ R0, R19, R8 ;  /* 0x0000000813007220 */ /* 0x000fe20000410000 */
[----:B------:R-:W-:-:S03]  /*2420*/  FMUL.FTZ R8, R8, 0.5 ;  /* 0x3f00000008087820 */ /* 0x000fc60000410000 */
[----:B------:R-:W-:-:S04]  /*2430*/  FFMA R7, -R0, R0, R19 ;  /* 0x0000000000077223 */ /* 0x000fc80000000113 */
[----:B------:R-:W-:-:S07]  /*2440*/  FFMA R0, R7, R8, R0 ;  /* 0x0000000807007223 */ /* 0x000fce0000000000 */
.L_x_20:
[----:B------:R-:W-:Y:S05]  /*2450*/  BSYNC.RECONVERGENT B1 ;  /* 0x0000000000017941 */ /* 0x000fea0003800200 */
.L_x_18:
[----:B------:R-:W2:Y:S02]  /*2460*/  LDL.U16 R21, [R4+-0x2] ;  /* 0xfffffe0004157983 */ /* 0x000ea40000100400 */
[----:B--2---:R-:W-:-:S04]  /*2470*/  IMAD.WIDE.U32 R10, R21, 0x4, R16 ;  /* 0x00000004150a7825 */ /* 0x004fc800078e0010 */
[----:B------:R-:W-:Y:S01]  /*2480*/  IMAD.WIDE.U32 R20, R21, 0x4, R14 ;  /* 0x0000000415147825 */ /* 0x000fe200078e000e */
[----:B------:R-:W2:Y:S05]  /*2490*/  LDG.E R19, desc[UR6][R10.64] ;  /* 0x000000060a137981 */ /* 0x000eaa000c1e1900 */
[----:B------:R-:W3:Y:S01]  /*24a0*/  LDG.E R20, desc[UR6][R20.64] ;  /* 0x0000000614147981 */ /* 0x000ee2000c1e1900 */
[----:B------:R-:W-:Y:S01]  /*24b0*/  FADD R0, R0, 0.5 ;  /* 0x3f00000000007421 */ /* 0x000fe20000000000 */
[----:B------:R-:W-:Y:S05]  /*24c0*/  BSSY.RECONVERGENT B1, `(.L_x_21) ;  /* 0x0000014000017945 */ /* 0x000fea0003800200 */
[----:B------:R-:W0:Y:S02]  /*24d0*/  F2I.TRUNC.NTZ R0, R0 ;  /* 0x0000000000007305 */ /* 0x000e24000020f100 */
[----:B0-----:R-:W-:Y:S01]  /*24e0*/  IADD3 R9, PT, PT, R0, R24, R9 ;  /* 0x0000001800097210 */ /* 0x001fe20007ffe009 */
[----:B--2---:R-:W-:-:S04]  /*24f0*/  FADD R18, -R18, R19 ;  /* 0x0000001312127221 */ /* 0x004fc80000000100 */
[----:B------:R-:W-:Y:S01]  /*2500*/  FMUL R18, R18, R18 ;  /* 0x0000001212127220 */ /* 0x000fe20000400000 */
[----:B---3--:R-:W-:-:S04]  /*2510*/  FADD R13, -R13, R20 ;  /* 0x000000140d0d7221 */ /* 0x008fc80000000100 */
        /* <DEDUP_REMOVED lines=10> */
.L_x_22:
[----:B------:R-:W-:Y:S01]  /*25c0*/  FMUL.FTZ R0, R13, R8 ;  /* 0x000000080d007220 */ /* 0x000fe20000410000 */
[----:B------:R-:W-:-:S03]  /*25d0*/  FMUL.FTZ R8, R8, 0.5 ;  /* 0x3f00000008087820 */ /* 0x000fc60000410000 */
[----:B------:R-:W-:-:S04]  /*25e0*/  FFMA R7, -R0, R0, R13 ;  /* 0x0000000000077223 */ /* 0x000fc8000000010d */
[----:B------:R-:W-:-:S07]  /*25f0*/  FFMA R0, R7, R8, R0 ;  /* 0x0000000807007223 */ /* 0x000fce0000000000 */
.L_x_23:
[----:B------:R-:W-:Y:S05]  /*2600*/  BSYNC.RECONVERGENT B1 ;  /* 0x0000000000017941 */ /* 0x000fea0003800200 */
.L_x_21:
[----:B------:R-:W2:Y:S02]  /*2610*/  LDL.U16 R11, [R4] ;  /* 0x00000000040b7983 */ /* 0x000ea40000100400 */
        /* <DEDUP_REMOVED lines=20> */
.L_x_25:
[----:B------:R-:W-:Y:S01]  /*2760*/  FMUL.FTZ R0, R19, R8 ;  /* 0x0000000813007220 */ /* 0x000fe20000410000 */
[----:B------:R-:W-:-:S03]  /*2770*/  FMUL.FTZ R8, R8, 0.5 ;  /* 0x3f00000008087820 */ /* 0x000fc60000410000 */
[----:B------:R-:W-:-:S04]  /*2780*/  FFMA R7, -R0, R0, R19 ;  /* 0x0000000000077223 */ /* 0x000fc80000000113 */
[----:B------:R-:W-:-:S07]  /*2790*/  FFMA R0, R7, R8, R0 ;  /* 0x0000000807007223 */ /* 0x000fce0000000000 */
.L_x_26:
[----:B------:R-:W-:Y:S05]  /*27a0*/  BSYNC.RECONVERGENT B1 ;  /* 0x0000000000017941 */ /* 0x000fea0003800200 */
.L_x_24:
[----:B------:R-:W2:Y:S02]  /*27b0*/  LDL.U16 R21, [R4+0x2] ;  /* 0x0000020004157983 */ /* 0x000ea40000100400 */
        /* <DEDUP_REMOVED lines=21> */
.L_x_28:
[----:B------:R-:W-:Y:S01]  /*2910*/  FMUL.FTZ R0, R13, R8 ;  /* 0x000000080d007220 */ /* 0x000fe20000410000 */
[----:B------:R-:W-:-:S03]  /*2920*/  FMUL.FTZ R8, R8, 0.5 ;  /* 0x3f00000008087820 */ /* 0x000fc60000410000 */
[----:B------:R-:W-:-:S04]  /*2930*/  FFMA R7, -R0, R0, R13 ;  /* 0x0000000000077223 */ /* 0x000fc8000000010d */
[----:B------:R-:W-:-:S07]  /*2940*/  FFMA R0, R7, R8, R0 ;  /* 0x0000000807007223 */ /* 0x000fce0000000000 */
.L_x_29:
[----:B------:R-:W-:Y:S05]  /*2950*/  BSYNC.RECONVERGENT B1 ;  /* 0x0000000000017941 */ /* 0x000fea0003800200 */
.L_x_27:
[----:B------:R-:W2:Y:S02]  /*2960*/  LDL.U16 R11, [R4+0x4] ;  /* 0x00000400040b7983 */ /* 0x000ea40000100400 */
        /* <DEDUP_REMOVED lines=20> */
.L_x_31:
[----:B------:R-:W-:Y:S01]  /*2ab0*/  FMUL.FTZ R0, R19, R8 ;  /* 0x0000000813007220 */ /* 0x000fe20000410000 */
[----:B------:R-:W-:-:S03]  /*2ac0*/  FMUL.FTZ R8, R8, 0.5 ;  /* 0x3f00000008087820 */ /* 0x000fc60000410000 */
[----:B------:R-:W-:-:S04]  /*2ad0*/  FFMA R7, -R0, R0, R19 ;  /* 0x0000000000077223 */ /* 0x000fc80000000113 */
[----:B------:R-:W-:-:S07]  /*2ae0*/  FFMA R0, R7, R8, R0 ;  /* 0x0000000807007223 */ /* 0x000fce0000000000 */
.L_x_32:
[----:B------:R-:W-:Y:S05]  /*2af0*/  BSYNC.RECONVERGENT B1 ;  /* 0x0000000000017941 */ /* 0x000fea0003800200 */
.L_x_30:
        /* <DEDUP_REMOVED lines=22> */
.L_x_34:
[----:B------:R-:W-:Y:S01]  /*2c60*/  FMUL.FTZ R0, R13, R8 ;  /* 0x000000080d007220 */ /* 0x000fe20000410000 */
[----:B------:R-:W-:-:S03]  /*2c70*/  FMUL.FTZ R8, R8, 0.5 ;  /* 0x3f00000008087820 */ /* 0x000fc60000410000 */
[----:B------:R-:W-:-:S04]  /*2c80*/  FFMA R7, -R0, R0, R13 ;  /* 0x0000000000077223 */ /* 0x000fc8000000010d */
[----:B------:R-:W-:-:S07]  /*2c90*/  FFMA R0, R7, R8, R0 ;  /* 0x0000000807007223 */ /* 0x000fce0000000000 */
.L_x_35:
[----:B------:R-:W-:Y:S05]  /*2ca0*/  BSYNC.RECONVERGENT B1 ;  /* 0x0000000000017941 */ /* 0x000fea0003800200 */
.L_x_33:
[----:B------:R-:W2:Y:S02]  /*2cb0*/  LDL.U16 R24, [R4+0x8] ;  /* 0x0000080004187983 */ /* 0x000ea40000100400 */
[----:B--2---:R-:W-:-:S04]  /*2cc0*/  IMAD.WIDE.U32 R22, R24, 0x4, R16 ;  /* 0x0000000418167825 */ /* 0x004fc800078e0010 */
[----:B------:R-:W-:Y:S01]  /*2cd0*/  IMAD.WIDE.U32 R10, R24, 0x4, R14 ;  /* 0x00000004180a7825 */ /* 0x000fe200078e000e */
[----:B------:R-:W2:Y:S04]  /*2ce0*/  LDG.E R18, desc[UR6][R22.64] ;  /* 0x0000000616127981 */ /* 0x000ea8000c1e1900 */
[----:B------:R-:W3:Y:S01]  /*2cf0*/  LDG.E R13, desc[UR6][R10.64] ;  /* 0x000000060a0d7981 */ /* 0x000ee2000c1e1900 */
[----:B------:R-:W-:Y:S01]  /*2d00*/  FADD R0, R0, 0.5 ;  /* 0x3f00000000007421 */ /* 0x000fe20000000000 */
[----:B------:R-:W-:Y:S01]  /*2d10*/  BSSY.RECONVERGENT B1, `(.L_x_36) ;  /* 0x0000013000017945 */ /* 0x000fe20003800200 */
[----:B------:R-:W-:Y:S02]  /*2d20*/  IMAD.MOV.U32 R25, RZ, RZ, RZ ;  /* 0x000000ffff197224 */ /* 0x000fe400078e00ff */
[----:B--2---:R-:W-:Y:S01]  /*2d30*/  FADD R19, -R19, R18 ;  /* 0x0000001213137221 */ /* 0x004fe20000000100 */
[----:B---3--:R-:W-:-:S03]  /*2d40*/  FADD R20, -R20, R13 ;  /* 0x0000000d14147221 */ /* 0x008fc60000000100 */
[----:B------:R-:W-:-:S04]  /*2d50*/  FMUL R19, R19, R19 ;  /* 0x0000001313137220 */ /* 0x000fc80000400000 */
[----:B------:R-:W-:Y:S02]  /*2d60*/  FFMA R8, R20, R20, R19 ;  /* 0x0000001414087223 */ /* 0x000fe40000000013 */
[----:B------:R0:W1:Y:S03]  /*2d70*/  F2I.TRUNC.NTZ R20, R0 ;  /* 0x0000000000147305 */ /* 0x000066000020f100 */
[----:B------:R-:W-:-:S04]  /*2d80*/  IADD3 R7, PT, PT, R8, -0xd000000, RZ ;  /* 0xf300000008077810 */ /* 0x000fc80007ffe0ff */
[----:B------:R-:W-:Y:S01]  /*2d90*/  ISETP.GT.U32.AND P0, PT, R7, 0x727fffff, PT ;  /* 0x727fffff0700780c */ /* 0x000fe20003f04070 */
[----:B------:R0:W2:-:S12]  /*2da0*/  MUFU.RSQ R19, R8 ;  /* 0x0000000800137308 */ /* 0x0000980000001400 */
[----:B01----:R-:W-:Y:S05]  /*2db0*/  @!P0 BRA `(.L_x_37) ;  /* 0x0000000000108947 */ /* 0x003fea0003800000 */
[----:B------:R-:W-:Y:S02]  /*2dc0*/  MOV R0, R8 ;  /* 0x0000000800007202 */ /* 0x000fe40000000f00 */
[----:B------:R-:W-:-:S07]  /*2dd0*/  MOV R8, 0x2df0 ;  /* 0x00002df000087802 */ /* 0x000fce0000000f00 */
[----:B--2---:R-:W-:Y:S05]  /*2de0*/  CALL.REL.NOINC `($__internal_0_$__cuda_sm20_sqrt_rn_f32_slowpath) ;  /* 0x0000001000707944 */ /* 0x004fea0003c00000 */
[----:B------:R-:W-:Y:S05]  /*2df0*/  BRA `(.L_x_38) ;  /* 0x0000000000107947 */ /* 0x000fea0003800000 */
.L_x_37:
[----:B--2---:R-:W-:Y:S01]  /*2e00*/  FMUL.FTZ R11, R8, R19 ;  /* 0x00000013080b7220 */ /* 0x004fe20000410000 */
[----:B------:R-:W-:-:S03]  /*2e10*/  FMUL.FTZ R7, R19, 0.5 ;  /* 0x3f00000013077820 */ /* 0x000fc60000410000 */
[----:B------:R-:W-:-:S04]  /*2e20*/  FFMA R0, -R11, R11, R8 ;  /* 0x0000000b0b007223 */ /* 0x000fc80000000108 */
[----:B------:R-:W-:-:S07]  /*2e30*/  FFMA R11, R0, R7, R11 ;  /* 0x00000007000b7223 */ /* 0x000fce000000000b */
.L_x_38:
[----:B------:R-:W-:Y:S05]  /*2e40*/  BSYNC.RECONVERGENT B1 ;  /* 0x0000000000017941 */ /* 0x000fea0003800200 */
.L_x_36:
[----:B------:R-:W-:Y:S01]  /*2e50*/  FADD R11, R11, 0.5 ;  /* 0x3f0000000b0b7421 */ /* 0x000fe20000000000 */
[----:B------:R-:W-:Y:S01]  /*2e60*/  VIADD R2, R2, 0x8 ;  /* 0x0000000802027836 */ /* 0x000fe20000000000 */
[----:B------:R-:W-:Y:S01]  /*2e70*/  IADD3 R3, PT, PT, R3, 0x8, RZ ;  /* 0x0000000803037810 */ /* 0x000fe20007ffe0ff */
[----:B------:R-:W-:-:S03]  /*2e80*/  VIADD R4, R4, 0x10 ;  /* 0x0000001004047836 */ /* 0x000fc60000000000 */
[----:B------:R-:W0:Y:S01]  /*2e90*/  F2I.TRUNC.NTZ R11, R11 ;  /* 0x0000000b000b7305 */ /* 0x000e22000020f100 */
[----:B------:R-:W-:Y:S02]  /*2ea0*/  ISETP.NE.AND P0, PT, R2, RZ, PT ;  /* 0x000000ff0200720c */ /* 0x000fe40003f05270 */
[----:B0-----:R-:W-:-:S11]  /*2eb0*/  IADD3 R9, PT, PT, R11, R20, R9 ;  /* 0x000000140b097210 */ /* 0x001fd60007ffe009 */
[----:B------:R-:W-:Y:S05]  /*2ec0*/  @P0 BRA `(.L_x_39) ;  /* 0xfffffff0009c0947 */ /* 0x000fea000383ffff */
[----:B------:R-:W-:-:S07]  /*2ed0*/  IADD3 R2, PT, PT, R3, 0x1, RZ ;  /* 0x0000000103027810 */ /* 0x000fce0007ffe0ff */
.L_x_14:
[----:B------:R-:W-:-:S13]  /*2ee0*/  ISETP.NE.AND P0, PT, R5, RZ, PT ;  /* 0x000000ff0500720c */ /* 0x000fda0003f05270 */
[----:B------:R-:W-:Y:S05]  /*2ef0*/  @!P0 BRA `(.L_x_13) ;  /* 0x0000000c00e08947 */ /* 0x000fea0003800000 */
[----:B------:R-:W0:Y:S01]  /*2f00*/  LDC R3, c[0x0][0x380] ;  /* 0x0000e000ff037b82 */ /* 0x000e220000000800 */
[----:B------:R-:W-:Y:S02]  /*2f10*/  ISETP.GE.U32.AND P0, PT, R5, 0x4, PT ;  /* 0x000000040500780c */ /* 0x000fe40003f06070 */
[----:B0-----:R-:W-:-:S11]  /*2f20*/  LOP3.LUT R3, R3, 0x3, RZ, 0xc0, !PT ;  /* 0x0000000303037812 */ /* 0x001fd600078ec0ff */
[----:B------:R-:W-:Y:S05]  /*2f30*/  @!P0 BRA `(.L_x_40) ;  /* 0x0000000400fc8947 */ /* 0x000fea0003800000 */
[----:B------:R-:W-:Y:S01]  /*2f40*/  IMAD R4, R2, 0x2, R1 ;  /* 0x0000000202047824 */ /* 0x000fe200078e0201 */
[----:B------:R-:W0:Y:S01]  /*2f50*/  LDC.64 R18, c[0x0][0x390] ;  /* 0x0000e400ff127b82 */ /* 0x000e220000000a00 */
[----:B------:R-:W1:Y:S03]  /*2f60*/  LDCU.64 UR8, c[0x0][0x390] ;  /* 0x00007200ff0877ac */ /* 0x000e660008000a00 */
[----:B------:R-:W0:Y:S01]  /*2f70*/  LDL.U16 R5, [R4] ;  /* 0x0000000004057983 */ /* 0x000e220000100400 */
[----:B------:R-:W2:Y:S01]  /*2f80*/  LDCU.64 UR4, c[0x0][0x388] ;  /* 0x00007100ff0477ac */ /* 0x000ea20008000a00 */
[C---:B------:R-:W-:Y:S02]  /*2f90*/  SHF.L.U32 R10, R24.reuse, 0x2, RZ ;  /* 0x00000002180a7819 */ /* 0x040fe400000006ff */
[----:B------:R-:W3:Y:S01]  /*2fa0*/  LDC.64 R12, c[0x0][0x388] ;  /* 0x0000e200ff0c7b82 */ /* 0x000ee20000000a00 */
[----:B------:R-:W-:-:S02]  /*2fb0*/  SHF.L.U64.HI R24, R24, 0x2, R25 ;  /* 0x0000000218187819 */ /* 0x000fc40000010219 */
[C---:B-1----:R-:W-:Y:S02]  /*2fc0*/  IADD3 R14, P1, PT, R10.reuse, UR8, RZ ;  /* 0x000000080a0e7c10 */ /* 0x042fe4000ff3e0ff */
[----:B--2---:R-:W-:Y:S02]  /*2fd0*/  IADD3 R10, P0, PT, R10, UR4, RZ ;  /* 0x000000040a0a7c10 */ /* 0x004fe4000ff1e0ff */
[C---:B------:R-:W-:Y:S02]  /*2fe0*/  IADD3.X R15, PT, PT, R24.reuse, UR9, RZ, P1, !PT ;  /* 0x00000009180f7c10 */ /* 0x040fe40008ffe4ff */
[----:B------:R-:W-:-:S03]  /*2ff0*/  IADD3.X R11, PT, PT, R24, UR5, RZ, P0, !PT ;  /* 0x00000005180b7c10 */ /* 0x000fc600087fe4ff */
[----:B------:R-:W2:Y:S04]  /*3000*/  LDG.E R14, desc[UR6][R14.64] ;  /* 0x000000060e0e7981 */ /* 0x000ea8000c1e1900 */
[----:B------:R-:W4:Y:S01]  /*3010*/  LDG.E R11, desc[UR6][R10.64] ;  /* 0x000000060a0b7981 */ /* 0x000f22000c1e1900 */
[----:B0-----:R-:W-:-:S04]  /*3020*/  IMAD.WIDE.U32 R18, R5, 0x4, R18 ;  /* 0x0000000405127825 */ /* 0x001fc800078e0012 */
[----:B---3--:R-:W-:Y:S02]  /*3030*/  IMAD.WIDE.U32 R12, R5, 0x4, R12 ;  /* 0x00000004050c7825 */ /* 0x008fe400078e000c */
[----:B------:R-:W2:Y:S04]  /*3040*/  LDG.E R5, desc[UR6][R18.64] ;  /* 0x0000000612057981 */ /* 0x000ea8000c1e1900 */
[----:B------:R-:W4:Y:S01]  /*3050*/  LDG.E R16, desc[UR6][R12.64] ;  /* 0x000000060c107981 */ /* 0x000f22000c1e1900 */
[----:B------:R-:W-:Y:S01]  /*3060*/  BSSY.RECONVERGENT B1, `(.L_x_41) ;  /* 0x0000012000017945 */ /* 0x000fe20003800200 */
[----:B--2---:R-:W-:Y:S01]  /*3070*/  FADD R7, R5, -R14 ;  /* 0x8000000e05077221 */ /* 0x004fe20000000000 */
[----:B----4-:R-:W-:-:S03]  /*3080*/  FADD R0, R16, -R11 ;  /* 0x8000000b10007221 */ /* 0x010fc60000000000 */
[----:B------:R-:W-:-:S04]  /*3090*/  FMUL R7, R7, R7 ;  /* 0x0000000707077220 */ /* 0x000fc80000400000 */
        /* <DEDUP_REMOVED lines=10> */
.L_x_42:
[----:B------:R-:W-:Y:S01]  /*3140*/  FMUL.FTZ R0, R7, R8 ;  /* 0x0000000807007220 */ /* 0x000fe20000410000 */
[----:B------:R-:W-:-:S03]  /*3150*/  FMUL.FTZ R8, R8, 0.5 ;  /* 0x3f00000008087820 */ /* 0x000fc60000410000 */
[----:B------:R-:W-:-:S04]  /*3160*/  FFMA R7, -R0, R0, R7 ;  /* 0x0000000000077223 */ /* 0x000fc80000000107 */
[----:B------:R-:W-:-:S07]  /*3170*/  FFMA R0, R7, R8, R0 ;  /* 0x0000000807007223 */ /* 0x000fce0000000000 */
.L_x_43:
[----:B------:R-:W-:Y:S05]  /*3180*/  BSYNC.RECONVERGENT B1 ;  /* 0x0000000000017941 */ /* 0x000fea0003800200 */
.L_x_41:
[----:B------:R-:W2:Y:S01]  /*3190*/  LDL.U16 R7, [R4+0x2] ;  /* 0x0000020004077983 */ /* 0x000ea20000100400 */
[----:B------:R-:W2:Y:S08]  /*31a0*/  LDC.64 R14, c[0x0][0x390] ;  /* 0x0000e400ff0e7b82 */ /* 0x000eb00000000a00 */
[----:B------:R-:W0:Y:S01]  /*31b0*/  LDC.64 R10, c[0x0][0x388] ;  /* 0x0000e200ff0a7b82 */ /* 0x000e220000000a00 */
[----:B--2---:R-:W-:-:S04]  /*31c0*/  IMAD.WIDE.U32 R14, R7, 0x4, R14 ;  /* 0x00000004070e7825 */ /* 0x004fc800078e000e */
[----:B0-----:R-:W-:Y:S02]  /*31d0*/  IMAD.WIDE.U32 R10, R7, 0x4, R10 ;  /* 0x00000004070a7825 */ /* 0x001fe400078e000a */
[----:B------:R-:W2:Y:S04]  /*31e0*/  LDG.E R14, desc[UR6][R14.64] ;  /* 0x000000060e0e7981 */ /* 0x000ea8000c1e1900 */
[----:B------:R-:W3:Y:S01]  /*31f0*/  LDG.E R13, desc[UR6][R10.64] ;  /* 0x000000060a0d7981 */ /* 0x000ee2000c1e1900 */
[----:B------:R-:W-:Y:S01]  /*3200*/  FADD R0, R0, 0.5 ;  /* 0x3f00000000007421 */ /* 0x000fe20000000000 */
[----:B------:R-:W-:Y:S05]  /*3210*/  BSSY.RECONVERGENT B1, `(.L_x_44) ;  /* 0x0000014000017945 */ /* 0x000fea0003800200 */
[----:B------:R-:W0:Y:S02]  /*3220*/  F2I.TRUNC.NTZ R0, R0 ;  /* 0x0000000000007305 */ /* 0x000e24000020f100 */
[----:B0-----:R-:W-:-:S02]  /*3230*/  IMAD.IADD R9, R9, 0x1, R0 ;  /* 0x0000000109097824 */ /* 0x001fc400078e0200 */
[----:B--2---:R-:W-:Y:S01]  /*3240*/  FADD R5, -R5, R14 ;  /* 0x0000000e05057221 */ /* 0x004fe20000000100 */
[----:B---3--:R-:W-:-:S03]  /*3250*/  FADD R16, -R16, R13 ;  /* 0x0000000d10107221 */ /* 0x008fc60000000100 */
[----:B------:R-:W-:-:S04]  /*3260*/  FMUL R5, R5, R5 ;  /* 0x0000000505057220 */ /* 0x000fc80000400000 */
[----:B------:R-:W-:-:S04]  /*3270*/  FFMA R17, R16, R16, R5 ;  /* 0x0000001010117223 */ /* 0x000fc80000000005 */
[----:B------:R0:W1:Y:S01]  /*3280*/  MUFU.RSQ R8, R17 ;  /* 0x0000001100087308 */ /* 0x0000620000001400 */
[----:B------:R-:W-:-:S04]  /*3290*/  IADD3 R5, PT, PT, R17, -0xd000000, RZ ;  /* 0xf300000011057810 */ /* 0x000fc80007ffe0ff */
[----:B------:R-:W-:-:S13]  /*32a0*/  ISETP.GT.U32.AND P0, PT, R5, 0x727fffff, PT ;  /* 0x727fffff0500780c */ /* 0x000fda0003f04070 */
[----:B01----:R-:W-:Y:S05]  /*32b0*/  @!P0 BRA `(.L_x_45) ;  /* 0x0000000000148947 */ /* 0x003fea0003800000 */
[----:B------:R-:W-:Y:S02]  /*32c0*/  MOV R0, R17 ;  /* 0x0000001100007202 */ /* 0x000fe40000000f00 */
[----:B------:R-:W-:-:S07]  /*32d0*/  MOV R8, 0x32f0 ;  /* 0x000032f000087802 */ /* 0x000fce0000000f00 */
[----:B------:R-:W-:Y:S05]  /*32e0*/  CALL.REL.NOINC `($__internal_0_$__cuda_sm20_sqrt_rn_f32_slowpath) ;  /* 0x0000000c00307944 */ /* 0x000fea0003c00000 */
[----:B------:R-:W-:Y:S01]  /*32f0*/  IMAD.MOV.U32 R0, RZ, RZ, R11 ;  /* 0x000000ffff007224 */ /* 0x000fe200078e000b */
[----:B------:R-:W-:Y:S06]  /*3300*/  BRA `(.L_x_46) ;  /* 0x0000000000107947 */ /* 0x000fec0003800000 */
.L_x_45:
[----:B------:R-:W-:Y:S01]  /*3310*/  FMUL.FTZ R0, R17, R8 ;  /* 0x0000000811007220 */ /* 0x000fe20000410000 */
[----:B------:R-:W-:-:S03]  /*3320*/  FMUL.FTZ R7, R8, 0.5 ;  /* 0x3f00000008077820 */ /* 0x000fc60000410000 */
[----:B------:R-:W-:-:S04]  /*3330*/  FFMA R5, -R0, R0, R17 ;  /* 0x0000000000057223 */ /* 0x000fc80000000111 */
[----:B------:R-:W-:-:S07]  /*3340*/  FFMA R0, R5, R7, R0 ;  /* 0x0000000705007223 */ /* 0x000fce0000000000 */
.L_x_46:
[----:B------:R-:W-:Y:S05]  /*3350*/  BSYNC.RECONVERGENT B1 ;  /* 0x0000000000017941 */ /* 0x000fea0003800200 */
.L_x_44:
        /* <DEDUP_REMOVED lines=8> */
[----:B------:R-:W-:Y:S01]  /*33e0*/  BSSY.RECONVERGENT B1, `(.L_x_47) ;  /* 0x0000013000017945 */ /* 0x000fe20003800200 */
        /* <DEDUP_REMOVED lines=9> */
[----:B------:R-:W-:Y:S01]  /*3480*/  IMAD.MOV.U32 R0, RZ, RZ, R13 ;  /* 0x000000ffff007224 */ /* 0x000fe200078e000d */
[----:B--2---:R-:W-:-:S07]  /*3490*/  MOV R8, 0x34b0 ;  /* 0x000034b000087802 */ /* 0x004fce0000000f00 */
[----:B------:R-:W-:Y:S05]  /*34a0*/  CALL.REL.NOINC `($__internal_0_$__cuda_sm20_sqrt_rn_f32_slowpath) ;  /* 0x0000000800c07944 */ /* 0x000fea0003c00000 */
[----:B------:R-:W-:Y:S01]  /*34b0*/  MOV R0, R11 ;  /* 0x0000000b00007202 */ /* 0x000fe20000000f00 */
[----:B------:R-:W-:Y:S06]  /*34c0*/  BRA `(.L_x_49) ;  /* 0x0000000000107947 */ /* 0x000fec0003800000 */
.L_x_48:
[----:B--2---:R-:W-:Y:S01]  /*34d0*/  FMUL.FTZ R0, R13, R8 ;  /* 0x000000080d007220 */ /* 0x004fe20000410000 */
[----:B------:R-:W-:-:S03]  /*34e0*/  FMUL.FTZ R8, R8, 0.5 ;  /* 0x3f00000008087820 */ /* 0x000fc60000410000 */
[----:B------:R-:W-:-:S04]  /*34f0*/  FFMA R7, -R0, R0, R13 ;  /* 0x0000000000077223 */ /* 0x000fc8000000010d */
[----:B------:R-:W-:-:S07]  /*3500*/  FFMA R0, R7, R8, R0 ;  /* 0x0000000807007223 */ /* 0x000fce0000000000 */
.L_x_49:
[----:B------:R-:W-:Y:S05]  /*3510*/  BSYNC.RECONVERGENT B1 ;  /* 0x0000000000017941 */ /* 0x000fea0003800200 */
.L_x_47:
        /* <DEDUP_REMOVED lines=9> */
[----:B------:R-:W-:-:S04]  /*35b0*/  HFMA2 R25, -RZ, RZ, 0, 0 ;  /* 0x00000000ff197431 */ /* 0x000fc800000001ff */
[----:B------:R-:W0:Y:S02]  /*35c0*/  F2I.TRUNC.NTZ R0, R0 ;  /* 0x0000000000007305 */ /* 0x000e24000020f100 */
[----:B0-----:R-:W-:Y:S01]  /*35d0*/  IADD3 R14, PT, PT, R0, R14, R9 ;  /* 0x0000000e000e7210 */ /* 0x001fe20007ffe009 */
[----:B--2---:R-:W-:Y:S01]  /*35e0*/  FADD R5, -R5, R12 ;  /* 0x0000000c05057221 */ /* 0x004fe20000000100 */
[----:B---3--:R-:W-:-:S03]  /*35f0*/  FADD R16, -R16, R11 ;  /* 0x0000000b10107221 */ /* 0x008fc60000000100 */
[----:B------:R-:W-:-:S04]  /*3600*/  FMUL R5, R5, R5 ;  /* 0x0000000505057220 */ /* 0x000fc80000400000 */
[----:B------:R-:W-:-:S04]  /*3610*/  FFMA R16, R16, R16, R5 ;  /* 0x0000001010107223 */ /* 0x000fc80000000005 */
[----:B------:R-:W-:Y:S01]  /*3620*/  VIADD R4, R16, 0xf3000000 ;  /* 0xf300000010047836 */ /* 0x000fe20000000000 */
[----:B------:R0:W1:Y:S04]  /*3630*/  MUFU.RSQ R5, R16 ;  /* 0x0000001000057308 */ /* 0x0000680000001400 */
[----:B------:R-:W-:-:S13]  /*3640*/  ISETP.GT.U32.AND P0, PT, R4, 0x727fffff, PT ;  /* 0x727fffff0400780c */ /* 0x000fda0003f04070 */
[----:B01----:R-:W-:Y:S05]  /*3650*/  @!P0 BRA `(.L_x_51) ;  /* 0x0000000000108947 */ /* 0x003fea0003800000 */
[----:B------:R-:W-:Y:S01]  /*3660*/  IMAD.MOV.U32 R0, RZ, RZ, R16 ;  /* 0x000000ffff007224 */ /* 0x000fe200078e0010 */
[----:B------:R-:W-:-:S07]  /*3670*/  MOV R8, 0x3690 ;  /* 0x0000369000087802 */ /* 0x000fce0000000f00 */
[----:B------:R-:W-:Y:S05]  /*3680*/  CALL.REL.NOINC `($__internal_0_$__cuda_sm20_sqrt_rn_f32_slowpath) ;  /* 0x0000000800487944 */ /* 0x000fea0003c00000 */
[----:B------:R-:W-:Y:S05]  /*3690*/  BRA `(.L_x_52) ;  /* 0x0000000000107947 */ /* 0x000fea0003800000 */
.L_x_51:
[----:B------:R-:W-:Y:S01]  /*36a0*/  FMUL.FTZ R11, R16, R5 ;  /* 0x00000005100b7220 */ /* 0x000fe20000410000 */
[----:B------:R-:W-:-:S03]  /*36b0*/  FMUL.FTZ R4, R5, 0.5 ;  /* 0x3f00000005047820 */ /* 0x000fc60000410000 */
[----:B------:R-:W-:-:S04]  /*36c0*/  FFMA R0, -R11, R11, R16 ;  /* 0x0000000b0b007223 */ /* 0x000fc80000000110 */
[----:B------:R-:W-:-:S07]  /*36d0*/  FFMA R11, R0, R4, R11 ;  /* 0x00000004000b7223 */ /* 0x000fce000000000b */
.L_x_52:
[----:B------:R-:W-:Y:S05]  /*36e0*/  BSYNC.RECONVERGENT B1 ;  /* 0x0000000000017941 */ /* 0x000fea0003800200 */
.L_x_50:
[----:B------:R-:W-:Y:S01]  /*36f0*/  FADD R11, R11, 0.5 ;  /* 0x3f0000000b0b7421 */ /* 0x000fe20000000000 */
[----:B------:R-:W-:-:S05]  /*3700*/  IADD3 R2, PT, PT, R2, 0x4, RZ ;  /* 0x0000000402027810 */ /* 0x000fca0007ffe0ff */
[----:B------:R-:W0:Y:S02]  /*3710*/  F2I.TRUNC.NTZ R11, R11 ;  /* 0x0000000b000b7305 */ /* 0x000e24000020f100 */
[----:B0-----:R-:W-:-:S07]  /*3720*/  IMAD.IADD R9, R14, 0x1, R11 ;  /* 0x000000010e097824 */ /* 0x001fce00078e020b */
.L_x_40:
[----:B------:R-:W-:-:S13]  /*3730*/  ISETP.NE.AND P0, PT, R3, RZ, PT ;  /* 0x000000ff0300720c */ /* 0x000fda0003f05270 */
[----:B------:R-:W-:Y:S05]  /*3740*/  @!P0 BRA `(.L_x_13) ;  /* 0x0000000400cc8947 */ /* 0x000fea0003800000 */
[----:B------:R-:W-:-:S13]  /*3750*/  ISETP.NE.AND P0, PT, R3, 0x1, PT ;  /* 0x000000010300780c */ /* 0x000fda0003f05270 */
[----:B------:R-:W-:Y:S05]  /*3760*/  @!P0 BRA `(.L_x_53) ;  /* 0x0000000400188947 */ /* 0x000fea0003800000 */
[----:B------:R-:W-:Y:S01]  /*3770*/  LEA R3, R2, R1, 0x1 ;  /* 0x0000000102037211 */ /* 0x000fe200078e08ff */
[----:B------:R-:W0:Y:S01]  /*3780*/  LDC.64 R14, c[0x0][0x390] ;  /* 0x0000e400ff0e7b82 */ /* 0x000e220000000a00 */
[----:B------:R-:W1:Y:S03]  /*3790*/  LDCU.64 UR8, c[0x0][0x390] ;  /* 0x00007200ff0877ac */ /* 0x000e660008000a00 */
[----:B------:R-:W0:Y:S01]  /*37a0*/  LDL.U16 R5, [R3] ;  /* 0x0000000003057983 */ /* 0x000e220000100400 */
[----:B------:R-:W2:Y:S01]  /*37b0*/  LDCU.64 UR4, c[0x0][0x388] ;  /* 0x00007100ff0477ac */ /* 0x000ea20008000a00 */
[C---:B------:R-:W-:Y:S01]  /*37c0*/  IMAD.SHL.U32 R10, R24.reuse, 0x4, RZ ;  /* 0x00000004180a7824 */ /* 0x040fe200078e00ff */
[----:B------:R-:W-:Y:S01]  /*37d0*/  SHF.L.U64.HI R24, R24, 0x2, R25 ;  /* 0x0000000218187819 */ /* 0x000fe20000010219 */
[----:B------:R-:W3:Y:S03]  /*37e0*/  LDC.64 R12, c[0x0][0x388] ;  /* 0x0000e200ff0c7b82 */ /* 0x000ee60000000a00 */
[----:B-1----:R-:W-:-:S04]  /*37f0*/  IADD3 R16, P1, PT, R10, UR8, RZ ;  /* 0x000000080a107c10 */ /* 0x002fc8000ff3e0ff */
[----:B------:R-:W-:Y:S02]  /*3800*/  IADD3.X R17, PT, PT, R24, UR9, RZ, P1, !PT ;  /* 0x0000000918117c10 */ /* 0x000fe40008ffe4ff */
[----:B--2---:R-:W-:-:S04]  /*3810*/  IADD3 R10, P0, PT, R10, UR4, RZ ;  /* 0x000000040a0a7c10 */ /* 0x004fc8000ff1e0ff */
[----:B------:R-:W-:Y:S01]  /*3820*/  IADD3.X R11, PT, PT, R24, UR5, RZ, P0, !PT ;  /* 0x00000005180b7c10 */ /* 0x000fe200087fe4ff */
[----:B------:R-:W2:Y:S04]  /*3830*/  LDG.E R17, desc[UR6][R16.64] ;  /* 0x0000000610117981 */ /* 0x000ea8000c1e1900 */
[----:B------:R-:W4:Y:S01]  /*3840*/  LDG.E R10, desc[UR6][R10.64] ;  /* 0x000000060a0a7981 */ /* 0x000f22000c1e1900 */
[----:B0-----:R-:W-:-:S04]  /*3850*/  IMAD.WIDE.U32 R14, R5, 0x4, R14 ;  /* 0x00000004050e7825 */ /* 0x001fc800078e000e */
[----:B---3--:R-:W-:Y:S01]  /*3860*/  IMAD.WIDE.U32 R12, R5, 0x4, R12 ;  /* 0x00000004050c7825 */ /* 0x008fe200078e000c */
[----:B------:R-:W2:Y:S04]  /*3870*/  LDG.E R4, desc[UR6][R14.64] ;  /* 0x000000060e047981 */ /* 0x000ea8000c1e1900 */
[----:B------:R-:W4:Y:S01]  /*3880*/  LDG.E R5, desc[UR6][R12.64] ;  /* 0x000000060c057981 */ /* 0x000f22000c1e1900 */
[----:B------:R-:W-:Y:S01]  /*3890*/  BSSY.RECONVERGENT B1, `(.L_x_54) ;  /* 0x0000012000017945 */ /* 0x000fe20003800200 */
[----:B--2---:R-:W-:Y:S01]  /*38a0*/  FADD R7, R4, -R17 ;  /* 0x8000001104077221 */ /* 0x004fe20000000000 */
[----:B----4-:R-:W-:-:S03]  /*38b0*/  FADD R0, R5, -R10 ;  /* 0x8000000a05007221 */ /* 0x010fc60000000000 */
[----:B------:R-:W-:-:S04]  /*38c0*/  FMUL R7, R7, R7 ;  /* 0x0000000707077220 */ /* 0x000fc80000400000 */
[----:B------:R-:W-:-:S05]  /*38d0*/  FFMA R7, R0, R0, R7 ;  /* 0x0000000000077223 */ /* 0x000fca0000000007 */
[----:B------:R-:W-:Y:S01]  /*38e0*/  IADD3 R0, PT, PT, R7, -0xd000000, RZ ;  /* 0xf300000007007810 */ /* 0x000fe20007ffe0ff */
[----:B------:R0:W1:Y:S03]  /*38f0*/  MUFU.RSQ R8, R7 ;  /* 0x0000000700087308 */ /* 0x0000660000001400 */
[----:B------:R-:W-:-:S13]  /*3900*/  ISETP.GT.U32.AND P0, PT, R0, 0x727fffff, PT ;  /* 0x727fffff0000780c */ /* 0x000fda0003f04070 */
[----:B0-----:R-:W-:Y:S05]  /*3910*/  @!P0 BRA `(.L_x_55) ;  /* 0x0000000000148947 */ /* 0x001fea0003800000 */
[----:B------:R-:W-:Y:S01]  /*3920*/  IMAD.MOV.U32 R0, RZ, RZ, R7 ;  /* 0x000000ffff007224 */ /* 0x000fe200078e0007 */
[----:B-1----:R-:W-:-:S07]  /*3930*/  MOV R8, 0x3950 ;  /* 0x0000395000087802 */ /* 0x002fce0000000f00 */
[----:B------:R-:W-:Y:S05]  /*3940*/  CALL.REL.NOINC `($__internal_0_$__cuda_sm20_sqrt_rn_f32_slowpath) ;  /* 0x0000000400987944 */ /* 0x000fea0003c00000 */
[----:B------:R-:W-:Y:S01]  /*3950*/  MOV R0, R11 ;  /* 0x0000000b00007202 */ /* 0x000fe20000000f00 */
[----:B------:R-:W-:Y:S06]  /*3960*/  BRA `(.L_x_56) ;  /* 0x0000000000107947 */ /* 0x000fec0003800000 */
.L_x_55:
[----:B-1----:R-:W-:Y:S01]  /*3970*/  FMUL.FTZ R0, R7, R8 ;  /* 0x0000000807007220 */ /* 0x002fe20000410000 */
[----:B------:R-:W-:-:S03]  /*3980*/  FMUL.FTZ R8, R8, 0.5 ;  /* 0x3f00000008087820 */ /* 0x000fc60000410000 */
[----:B------:R-:W-:-:S04]  /*3990*/  FFMA R7, -R0, R0, R7 ;  /* 0x0000000000077223 */ /* 0x000fc80000000107 */
[----:B------:R-:W-:-:S07]  /*39a0*/  FFMA R0, R7, R8, R0 ;  /* 0x0000000807007223 */ /* 0x000fce0000000000 */
.L_x_56:
[----:B------:R-:W-:Y:S05]  /*39b0*/  BSYNC.RECONVERGENT B1 ;  /* 0x0000000000017941 */ /* 0x000fea0003800200 */
.L_x_54:
        /* <DEDUP_REMOVED lines=9> */
[----:B------:R-:W-:-:S04]  /*3a50*/  IMAD.MOV.U32 R25, RZ, RZ, RZ ;  /* 0x000000ffff197224 */ /* 0x000fc800078e00ff */
[----:B------:R-:W0:Y:S01]  /*3a60*/  F2I.TRUNC.NTZ R0, R0 ;  /* 0x0000000000007305 */ /* 0x000e22000020f100 */
[----:B--2---:R-:W-:Y:S01]  /*3a70*/  FADD R4, -R4, R13 ;  /* 0x0000000d04047221 */ /* 0x004fe20000000100 */
[----:B---3--:R-:W-:-:S03]  /*3a80*/  FADD R5, -R5, R10 ;  /* 0x0000000a05057221 */ /* 0x008fc60000000100 */
[----:B------:R-:W-:-:S04]  /*3a90*/  FMUL R4, R4, R4 ;  /* 0x0000000404047220 */ /* 0x000fc80000400000 */
[----:B------:R-:W-:Y:S01]  /*3aa0*/  FFMA R8, R5, R5, R4 ;  /* 0x0000000505087223 */ /* 0x000fe20000000004 */
[----:B0-----:R-:W-:-:S03]  /*3ab0*/  IADD3 R4, PT, PT, R9, R0, RZ ;  /* 0x0000000009047210 */ /* 0x001fc60007ffe0ff */
[----:B------:R-:W-:Y:S01]  /*3ac0*/  VIADD R3, R8, 0xf3000000 ;  /* 0xf300000008037836 */ /* 0x000fe20000000000 */
[----:B------:R0:W1:Y:S04]  /*3ad0*/  MUFU.RSQ R5, R8 ;  /* 0x0000000800057308 */ /* 0x0000680000001400 */
[----:B------:R-:W-:-:S13]  /*3ae0*/  ISETP.GT.U32.AND P0, PT, R3, 0x727fffff, PT ;  /* 0x727fffff0300780c */ /* 0x000fda0003f04070 */
[----:B01----:R-:W-:Y:S05]  /*3af0*/  @!P0 BRA `(.L_x_58) ;  /* 0x0000000000108947 */ /* 0x003fea0003800000 */
[----:B------:R-:W-:Y:S02]  /*3b00*/  MOV R0, R8 ;  /* 0x0000000800007202 */ /* 0x000fe40000000f00 */
[----:B------:R-:W-:-:S07]  /*3b10*/  MOV R8, 0x3b30 ;  /* 0x00003b3000087802 */ /* 0x000fce0000000f00 */
[----:B------:R-:W-:Y:S05]  /*3b20*/  CALL.REL.NOINC `($__internal_0_$__cuda_sm20_sqrt_rn_f32_slowpath) ;  /* 0x0000000400207944 */ /* 0x000fea0003c00000 */
[----:B------:R-:W-:Y:S05]  /*3b30*/  BRA `(.L_x_59) ;  /* 0x0000000000107947 */ /* 0x000fea0003800000 */
.L_x_58:
[----:B------:R-:W-:Y:S01]  /*3b40*/  FMUL.FTZ R11, R8, R5 ;  /* 0x00000005080b7220 */ /* 0x000fe20000410000 */
[----:B------:R-:W-:-:S03]  /*3b50*/  FMUL.FTZ R3, R5, 0.5 ;  /* 0x3f00000005037820 */ /* 0x000fc60000410000 */
[----:B------:R-:W-:-:S04]  /*3b60*/  FFMA R0, -R11, R11, R8 ;  /* 0x0000000b0b007223 */ /* 0x000fc80000000108 */
[----:B------:R-:W-:-:S07]  /*3b70*/  FFMA R11, R0, R3, R11 ;  /* 0x00000003000b7223 */ /* 0x000fce000000000b */
.L_x_59:
[----:B------:R-:W-:Y:S05]  /*3b80*/  BSYNC.RECONVERGENT B1 ;  /* 0x0000000000017941 */ /* 0x000fea0003800200 */
.L_x_57:
[----:B------:R-:W-:Y:S01]  /*3b90*/  FADD R11, R11, 0.5 ;  /* 0x3f0000000b0b7421 */ /* 0x000fe20000000000 */
[----:B------:R-:W-:-:S05]  /*3ba0*/  VIADD R2, R2, 0x2 ;  /* 0x0000000202027836 */ /* 0x000fca0000000000 */
[----:B------:R-:W0:Y:S02]  /*3bb0*/  F2I.TRUNC.NTZ R11, R11 ;  /* 0x0000000b000b7305 */ /* 0x000e24000020f100 */
[----:B0-----:R-:W-:-:S07]  /*3bc0*/  IADD3 R9, PT, PT, R4, R11, RZ ;  /* 0x0000000b04097210 */ /* 0x001fce0007ffe0ff */
.L_x_53:
[----:B------:R-:W0:Y:S02]  /*3bd0*/  LDCU UR4, c[0x0][0x380] ;  /* 0x00007000ff0477ac */ /* 0x000e240008000800 */
[----:B0-----:R-:W-:-:S04]  /*3be0*/  ULOP3.LUT UR4, UR4, 0x1, URZ, 0xc0, !UPT ;  /* 0x0000000104047892 */ /* 0x001fc8000f8ec0ff */
[----:B------:R-:W-:-:S09]  /*3bf0*/  UISETP.NE.U32.AND UP0, UPT, UR4, 0x1, UPT ;  /* 0x000000010400788c */ /* 0x000fd2000bf05070 */
[----:B------:R-:W-:Y:S05]  /*3c00*/  BRA.U UP0, `(.L_x_13) ;  /* 0x00000001009c7547 */ /* 0x000fea000b800000 */
        /* <DEDUP_REMOVED lines=11> */
[----:B------:R-:W-:-:S04]  /*3cc0*/  IADD3.X R11, PT, PT, R24, UR5, RZ, P0, !PT ;  /* 0x00000005180b7c10 */ /* 0x000fc800087fe4ff */
        /* <DEDUP_REMOVED lines=19> */
.L_x_61:
[----:B------:R-:W-:Y:S01]  /*3e00*/  FMUL.FTZ R11, R8, R7 ;  /* 0x00000007080b7220 */ /* 0x000fe20000410000 */
[----:B------:R-:W-:-:S03]  /*3e10*/  FMUL.FTZ R2, R7, 0.5 ;  /* 0x3f00000007027820 */ /* 0x000fc60000410000 */
[----:B------:R-:W-:-:S04]  /*3e20*/  FFMA R0, -R11, R11, R8 ;  /* 0x0000000b0b007223 */ /* 0x000fc80000000108 */
[----:B------:R-:W-:-:S07]  /*3e30*/  FFMA R11, R0, R2, R11 ;  /* 0x00000002000b7223 */ /* 0x000fce000000000b */
.L_x_62:
[----:B------:R-:W-:Y:S05]  /*3e40*/  BSYNC.RECONVERGENT B1 ;  /* 0x0000000000017941 */ /* 0x000fea0003800200 */
.L_x_60:
[----:B------:R-:W-:-:S04]  /*3e50*/  FADD R11, R11, 0.5 ;  /* 0x3f0000000b0b7421 */ /* 0x000fc80000000000 */
[----:B------:R-:W0:Y:S02]  /*3e60*/  F2I.TRUNC.NTZ R0, R11 ;  /* 0x0000000b00007305 */ /* 0x000e24000020f100 */
[----:B0-----:R-:W-:-:S07]  /*3e70*/  IMAD.IADD R9, R9, 0x1, R0 ;  /* 0x0000000109097824 */ /* 0x001fce00078e0200 */
.L_x_13:
[----:B------:R-:W0:Y:S01]  /*3e80*/  S2R R0, SR_LANEID ;  /* 0x0000000000007919 */ /* 0x000e220000000000 */
[----:B------:R-:W2:Y:S01]  /*3e90*/  S2UR UR5, SR_CgaCtaId ;  /* 0x00000000000579c3 */ /* 0x000ea20000008800 */
[----:B------:R-:W-:Y:S01]  /*3ea0*/  VOTEU.ANY UR4, UPT, PT ;  /* 0x0000000000047886 */ /* 0x000fe200038e0100 */
[----:B------:R-:W-:Y:S01]  /*3eb0*/  CREDUX.MIN.S32 UR8, R9 ;  /* 0x00000000090872cc */ /* 0x000fe20000008200 */
[----:B------:R-:W-:-:S06]  /*3ec0*/  UFLO.U32 UR4, UR4 ;  /* 0x00000004000472bd */ /* 0x000fcc00080e0000 */
[----:B0-----:R-:W-:Y:S01]  /*3ed0*/  ISETP.EQ.U32.AND P0, PT, R0, UR4, PT ;  /* 0x0000000400007c0c */ /* 0x001fe2000bf02070 */
[----:B------:R-:W-:-:S05]  /*3ee0*/  UMOV UR4, 0x400 ;  /* 0x0000040000047882 */ /* 0x000fca0000000000 */
[----:B------:R-:W-:Y:S01]  /*3ef0*/  MOV R0, UR8 ;  /* 0x0000000800007c02 */ /* 0x000fe20008000f00 */
[----:B--2---:R-:W-:-:S06]  /*3f00*/  ULEA UR4, UR5, UR4, 0x18 ;  /* 0x0000000405047291 */ /* 0x004fcc000f8ec0ff */
[----:B-1-3--:R-:W-:-:S05]  /*3f10*/  IMAD.U32 R5, RZ, RZ, UR4 ;  /* 0x00000004ff057e24 */ /* 0x00afca000f8e00ff */
[----:B------:R0:W-:Y:S02]  /*3f20*/  @P0 ATOMS.MIN.S32 RZ, [R5], R0 ;  /* 0x0000000005ff038c */ /* 0x0001e40000800200 */
.L_x_1:
[----:B------:R-:W-:Y:S05]  /*3f30*/  BSYNC.RECONVERGENT B0 ;  /* 0x0000000000007941 */ /* 0x000fea0003800200 */
.L_x_0:
[----:B------:R-:W-:Y:S01]  /*3f40*/  BAR.SYNC.DEFER_BLOCKING 0x0 ;  /* 0x0000000000007b1d */ /* 0x000fe20000010000 */
[----:B------:R-:W-:-:S13]  /*3f50*/  ISETP.NE.AND P0, PT, R6, RZ, PT ;  /* 0x000000ff0600720c */ /* 0x000fda0003f05270 */
[----:B------:R-:W-:Y:S05]  /*3f60*/  @P0 EXIT ;  /* 0x000000000000094d */ /* 0x000fea0003800000 */
[----:B0-----:R-:W0:Y:S01]  /*3f70*/  LDS R5, [R5] ;  /* 0x0000000005057984 */ /* 0x001e220000000800 */
[----:B------:R-:W0:Y:S03]  /*3f80*/  LDC.64 R2, c[0x0][0x398] ;  /* 0x0000e600ff027b82 */ /* 0x000e260000000a00 */
[----:B0-----:R-:W-:Y:S01]  /*3f90*/  REDG.E.MIN.S32.STRONG.GPU desc[UR6][R2.64], R5 ;  /* 0x000000050200798e */ /* 0x001fe2000c92e306 */
[----:B------:R-:W-:Y:S05]  /*3fa0*/  EXIT ;  /* 0x000000000000794d */ /* 0x000fea0003800000 */
        .weak           $__internal_0_$__cuda_sm20_sqrt_rn_f32_slowpath
        .type           $__internal_0_$__cuda_sm20_sqrt_rn_f32_slowpath,@function
        .size           $__internal_0_$__cuda_sm20_sqrt_rn_f32_slowpath,(.L_x_65 - $__internal_0_$__cuda_sm20_sqrt_rn_f32_slowpath)
$__internal_0_$__cuda_sm20_sqrt_rn_f32_slowpath:
[----:B------:R-:W-:-:S13]  /*3fb0*/  LOP3.LUT P0, RZ, R0, 0x7fffffff, RZ, 0xc0, !PT ;  /* 0x7fffffff00ff7812 */ /* 0x000fda000780c0ff */
[----:B------:R-:W-:Y:S01]  /*3fc0*/  @!P0 MOV R11, R0 ;  /* 0x00000000000b8202 */ /* 0x000fe20000000f00 */
[----:B------:R-:W-:Y:S06]  /*3fd0*/  @!P0 BRA `(.L_x_63) ;  /* 0x0000000000408947 */ /* 0x000fec0003800000 */
[----:B------:R-:W-:-:S13]  /*3fe0*/  FSETP.GEU.FTZ.AND P0, PT, R0, RZ, PT ;  /* 0x000000ff0000720b */ /* 0x000fda0003f1e000 */
[----:B------:R-:W-:Y:S01]  /*3ff0*/  @!P0 IMAD.MOV.U32 R11, RZ, RZ, 0x7fffffff ;  /* 0x7fffffffff0b8424 */ /* 0x000fe200078e00ff */
[----:B------:R-:W-:Y:S06]  /*4000*/  @!P0 BRA `(.L_x_63) ;  /* 0x0000000000348947 */ /* 0x000fec0003800000 */
[----:B------:R-:W-:-:S13]  /*4010*/  FSETP.GTU.FTZ.AND P0, PT, |R0|, +INF , PT ;  /* 0x7f8000000000780b */ /* 0x000fda0003f1c200 */
[----:B------:R-:W-:Y:S01]  /*4020*/  @P0 FADD.FTZ R11, R0, 1 ;  /* 0x3f800000000b0421 */ /* 0x000fe20000010000 */
[----:B------:R-:W-:Y:S06]  /*4030*/  @P0 BRA `(.L_x_63) ;  /* 0x0000000000280947 */ /* 0x000fec0003800000 */
[----:B------:R-:W-:-:S13]  /*4040*/  FSETP.NEU.FTZ.AND P0, PT, |R0|, +INF , PT ;  /* 0x7f8000000000780b */ /* 0x000fda0003f1d200 */
[----:B------:R-:W-:-:S04]  /*4050*/  @P0 FFMA R12, R0, 1.84467440737095516160e+19, RZ ;  /* 0x5f800000000c0823 */ /* 0x000fc800000000ff */
[----:B------:R-:W0:Y:S02]  /*4060*/  @P0 MUFU.RSQ R21, R12 ;  /* 0x0000000c00150308 */ /* 0x000e240000001400 */
[----:B0-----:R-:W-:Y:S01]  /*4070*/  @P0 FMUL.FTZ R7, R12, R21 ;  /* 0x000000150c070220 */ /* 0x001fe20000410000 */
[----:B------:R-:W-:-:S03]  /*4080*/  @P0 FMUL.FTZ R10, R21, 0.5 ;  /* 0x3f000000150a0820 */ /* 0x000fc60000410000 */
[----:B------:R-:W-:-:S04]  /*4090*/  @P0 FADD.FTZ R11, -R7, -RZ ;  /* 0x800000ff070b0221 */ /* 0x000fc80000010100 */
[----:B------:R-:W-:Y:S01]  /*40a0*/  @P0 FFMA R22, R7, R11, R12 ;  /* 0x0000000b07160223 */ /* 0x000fe2000000000c */
[----:B------:R-:W-:-:S03]  /*40b0*/  @!P0 MOV R11, R0 ;  /* 0x00000000000b8202 */ /* 0x000fc60000000f00 */
[----:B------:R-:W-:-:S04]  /*40c0*/  @P0 FFMA R10, R22, R10, R7 ;  /* 0x0000000a160a0223 */ /* 0x000fc80000000007 */
[----:B------:R-:W-:-:S07]  /*40d0*/  @P0 FMUL.FTZ R11, R10, 2.3283064365386962891e-10 ;  /* 0x2f8000000a0b0820 */ /* 0x000fce0000410000 */
.L_x_63:
[----:B------:R-:W-:Y:S02]  /*40e0*/  HFMA2 R23, -RZ, RZ, 0, 0 ;  /* 0x00000000ff177431 */ /* 0x000fe400000001ff */
[----:B------:R-:W-:-:S04]  /*40f0*/  IMAD.MOV.U32 R22, RZ, RZ, R8 ;  /* 0x000000ffff167224 */ /* 0x000fc800078e0008 */
[----:B------:R-:W-:Y:S05]  /*4100*/  RET.REL.NODEC R22 `(_Z9TspKerneliiPfS_Pi) ;  /* 0xffffffbc16bc7950 */ /* 0x000fea0003c3ffff */
.L_x_64:
[----:B------:R-:W-:-:S00]  /*4110*/  BRA `(.L_x_64) ;  /* 0xfffffffc00fc7947 */ /* 0x000fc0000383ffff */
[----:B------:R-:W-:-:S00]  /*4120*/  NOP ;  /* 0x0000000000007918 */ /* 0x000fc00000000000 */
        /* <DEDUP_REMOVED lines=13> */
.L_x_65:


//--------------------- .nv.global.init           --------------------------
	.section	.nv.global.init,"aw",@progbits
	.align	4
.nv.global.init:
	.type		mrg32k3aM1SubSeq,@object
	.size		mrg32k3aM1SubSeq,(mrg32k3aM2SubSeq - mrg32k3aM1SubSeq)
mrg32k3aM1SubSeq:
        /*0000*/ 	.byte	0x0b, 0xcc, 0xee, 0x04, 0x73, 0x29, 0x8b, 0x6f, 0xf6, 0x53, 0x03, 0xf6, 0x23, 0xf6, 0xea, 0xda
        /* <DEDUP_REMOVED lines=125> */
	.type		mrg32k3aM2SubSeq,@object
	.size		mrg32k3aM2SubSeq,(mrg32k3aM1 - mrg32k3aM2SubSeq)
mrg32k3aM2SubSeq:
        /* <DEDUP_REMOVED lines=126> */
	.type		mrg32k3aM1,@object
	.size		mrg32k3aM1,(mrg32k3aM1Seq - mrg32k3aM1)
mrg32k3aM1:
        /* <DEDUP_REMOVED lines=144> */
	.type		mrg32k3aM1Seq,@object
	.size		mrg32k3aM1Seq,(mrg32k3aM2 - mrg32k3aM1Seq)
mrg32k3aM1Seq:
        /* <DEDUP_REMOVED lines=144> */
	.type		mrg32k3aM2,@object
	.size		mrg32k3aM2,(mrg32k3aM2Seq - mrg32k3aM2)
mrg32k3aM2:
        /* <DEDUP_REMOVED lines=144> */
	.type		mrg32k3aM2Seq,@object
	.size		mrg32k3aM2Seq,(precalc_xorwow_matrix - mrg32k3aM2Seq)
mrg32k3aM2Seq:
        /* <DEDUP_REMOVED lines=144> */
	.type		precalc_xorwow_matrix,@object
	.size		precalc_xorwow_matrix,(precalc_xorwow_offset_matrix - precalc_xorwow_matrix)
precalc_xorwow_matrix:
        /* <DEDUP_REMOVED lines=6400> */
	.type		precalc_xorwow_offset_matrix,@object
	.size		precalc_xorwow_offset_matrix,(.L_1 - precalc_xorwow_offset_matrix)
precalc_xorwow_offset_matrix:
        /* <DEDUP_REMOVED lines=6400> */
.L_1:


//--------------------- .nv.shared._Z9TspKerneliiPfS_Pi --------------------------
	.section	.nv.shared._Z9TspKerneliiPfS_Pi,"aw",@nobits
	.sectionflags	@""
	.align	4
.nv.shared._Z9TspKerneliiPfS_Pi:
	.zero		1028


//--------------------- .nv.shared.reserved.0     --------------------------
	.section	.nv.shared.reserved.0,"aw",@nobits
	.weak		__nv_reservedSMEM_offset_0_alias
	.size		__nv_reservedSMEM_offset_0_alias, 0, 64
	.other		__nv_reservedSMEM_offset_0_alias,@"STO_CUDA_RESERVED_SHARED STV_DEFAULT"
__nv_reservedSMEM_offset_0_alias:
	.zero		0
	.zero		64


//--------------------- .nv.constant0._Z9TspKerneliiPfS_Pi --------------------------
	.section	.nv.constant0._Z9TspKerneliiPfS_Pi,"a",@progbits
	.sectionflags	@""
	.align	4
.nv.constant0._Z9TspKerneliiPfS_Pi:
	.zero		928


//--------------------- SYMBOLS --------------------------

	.type		.nv.reservedSmem.offset0,@object
	.size		.nv.reservedSmem.offset0,0x4
	.type		.nv.reservedSmem.cap,@object
	.size		.nv.reservedSmem.cap,0x4
